//
// Generated by NVIDIA NVVM Compiler
//
// Compiler Build ID: CL-36424714
// Cuda compilation tools, release 13.0, V13.0.88
// Based on NVVM 20.0.0
//

.version 9.0
.target sm_100
.address_size 64

	// .globl	_Z17producer_no_fencePiS_
.global .align 4 .u32 block_count;
// _ZZ16block_fence_demoPiS_E5sdata has been demoted
.extern .shared .align 16 .b8 sdata[];

.visible .entry _Z17producer_no_fencePiS_(
	.param .u64 .ptr .align 1 _Z17producer_no_fencePiS__param_0,
	.param .u64 .ptr .align 1 _Z17producer_no_fencePiS__param_1
)
{
	.reg .pred 	%p<2>;
	.reg .b32 	%r<6>;
	.reg .b64 	%rd<5>;

	ld.param.u64 	%rd1, [_Z17producer_no_fencePiS__param_0];
	ld.param.u64 	%rd2, [_Z17producer_no_fencePiS__param_1];
	mov.u32 	%r1, %ctaid.x;
	mov.u32 	%r2, %tid.x;
	or.b32  	%r3, %r1, %r2;
	setp.ne.s32 	%p1, %r3, 0;
	@%p1 bra 	$L__BB0_2;
	cvta.to.global.u64 	%rd3, %rd1;
	cvta.to.global.u64 	%rd4, %rd2;
	mov.b32 	%r4, 42;
	st.global.u32 	[%rd3], %r4;
	mov.b32 	%r5, 1;
	st.global.u32 	[%rd4], %r5;
$L__BB0_2:
	ret;

}
	// .globl	_Z17consumer_no_fencePiS_S_
.visible .entry _Z17consumer_no_fencePiS_S_(
	.param .u64 .ptr .align 1 _Z17consumer_no_fencePiS_S__param_0,
	.param .u64 .ptr .align 1 _Z17consumer_no_fencePiS_S__param_1,
	.param .u64 .ptr .align 1 _Z17consumer_no_fencePiS_S__param_2
)
{
	.reg .pred 	%p<3>;
	.reg .b32 	%r<6>;
	.reg .b64 	%rd<7>;

	ld.param.u64 	%rd2, [_Z17consumer_no_fencePiS_S__param_0];
	ld.param.u64 	%rd3, [_Z17consumer_no_fencePiS_S__param_1];
	ld.param.u64 	%rd4, [_Z17consumer_no_fencePiS_S__param_2];
	mov.u32 	%r1, %ctaid.x;
	mov.u32 	%r2, %tid.x;
	or.b32  	%r3, %r1, %r2;
	setp.ne.s32 	%p1, %r3, 0;
	@%p1 bra 	$L__BB1_4;
	cvta.to.global.u64 	%rd1, %rd3;
$L__BB1_2:
	atom.global.or.b32 	%r4, [%rd1], 0;
	setp.eq.s32 	%p2, %r4, 0;
	@%p2 bra 	$L__BB1_2;
	cvta.to.global.u64 	%rd5, %rd2;
	ld.global.u32 	%r5, [%rd5];
	cvta.to.global.u64 	%rd6, %rd4;
	st.global.u32 	[%rd6], %r5;
$L__BB1_4:
	ret;

}
	// .globl	_Z19producer_with_fencePiPVi
.visible .entry _Z19producer_with_fencePiPVi(
	.param .u64 .ptr .align 1 _Z19producer_with_fencePiPVi_param_0,
	.param .u64 .ptr .align 1 _Z19producer_with_fencePiPVi_param_1
)
{
	.reg .pred 	%p<2>;
	.reg .b32 	%r<6>;
	.reg .b64 	%rd<5>;

	ld.param.u64 	%rd1, [_Z19producer_with_fencePiPVi_param_0];
	ld.param.u64 	%rd2, [_Z19producer_with_fencePiPVi_param_1];
	mov.u32 	%r1, %ctaid.x;
	mov.u32 	%r2, %tid.x;
	or.b32  	%r3, %r1, %r2;
	setp.ne.s32 	%p1, %r3, 0;
	@%p1 bra 	$L__BB2_2;
	cvta.to.global.u64 	%rd3, %rd1;
	cvta.to.global.u64 	%rd4, %rd2;
	mov.b32 	%r4, 42;
	st.global.u32 	[%rd3], %r4;
	membar.gl;
	mov.b32 	%r5, 1;
	st.volatile.global.u32 	[%rd4], %r5;
$L__BB2_2:
	ret;

}
	// .globl	_Z19consumer_with_fencePiPViS_
.visible .entry _Z19consumer_with_fencePiPViS_(
	.param .u64 .ptr .align 1 _Z19consumer_with_fencePiPViS__param_0,
	.param .u64 .ptr .align 1 _Z19consumer_with_fencePiPViS__param_1,
	.param .u64 .ptr .align 1 _Z19consumer_with_fencePiPViS__param_2
)
{
	.reg .pred 	%p<3>;
	.reg .b32 	%r<6>;
	.reg .b64 	%rd<7>;

	ld.param.u64 	%rd2, [_Z19consumer_with_fencePiPViS__param_0];
	ld.param.u64 	%rd3, [_Z19consumer_with_fencePiPViS__param_1];
	ld.param.u64 	%rd4, [_Z19consumer_with_fencePiPViS__param_2];
	mov.u32 	%r1, %ctaid.x;
	mov.u32 	%r2, %tid.x;
	or.b32  	%r3, %r1, %r2;
	setp.ne.s32 	%p1, %r3, 0;
	@%p1 bra 	$L__BB3_4;
	cvta.to.global.u64 	%rd1, %rd3;
$L__BB3_2:
	ld.volatile.global.u32 	%r4, [%rd1];
	setp.eq.s32 	%p2, %r4, 0;
	@%p2 bra 	$L__BB3_2;
	membar.gl;
	cvta.to.global.u64 	%rd5, %rd2;
	ld.global.u32 	%r5, [%rd5];
	cvta.to.global.u64 	%rd6, %rd4;
	st.global.u32 	[%rd6], %r5;
$L__BB3_4:
	ret;

}
	// .globl	_Z22grid_reduce_with_fencePKfPfS1_i
.visible .entry _Z22grid_reduce_with_fencePKfPfS1_i(
	.param .u64 .ptr .align 1 _Z22grid_reduce_with_fencePKfPfS1_i_param_0,
	.param .u64 .ptr .align 1 _Z22grid_reduce_with_fencePKfPfS1_i_param_1,
	.param .u64 .ptr .align 1 _Z22grid_reduce_with_fencePKfPfS1_i_param_2,
	.param .u32 _Z22grid_reduce_with_fencePKfPfS1_i_param_3
)
{
	.reg .pred 	%p<15>;
	.reg .b32 	%r<40>;
	.reg .b32 	%f<90>;
	.reg .b64 	%rd<24>;

	ld.param.u64 	%rd8, [_Z22grid_reduce_with_fencePKfPfS1_i_param_0];
	ld.param.u64 	%rd9, [_Z22grid_reduce_with_fencePKfPfS1_i_param_1];
	ld.param.u64 	%rd10, [_Z22grid_reduce_with_fencePKfPfS1_i_param_2];
	ld.param.u32 	%r24, [_Z22grid_reduce_with_fencePKfPfS1_i_param_3];
	cvta.to.global.u64 	%rd1, %rd10;
	mov.u32 	%r1, %tid.x;
	mov.u32 	%r2, %ctaid.x;
	mov.u32 	%r34, %ntid.x;
	mad.lo.s32 	%r4, %r2, %r34, %r1;
	setp.ge.s32 	%p1, %r4, %r24;
	mov.f32 	%f80, 0f00000000;
	@%p1 bra 	$L__BB4_2;
	cvta.to.global.u64 	%rd11, %rd8;
	mul.wide.s32 	%rd12, %r4, 4;
	add.s64 	%rd13, %rd11, %rd12;
	ld.global.f32 	%f80, [%rd13];
$L__BB4_2:
	shl.b32 	%r25, %r1, 2;
	mov.u32 	%r26, sdata;
	add.s32 	%r5, %r26, %r25;
	st.shared.f32 	[%r5], %f80;
	bar.sync 	0;
	setp.lt.u32 	%p2, %r34, 2;
	@%p2 bra 	$L__BB4_6;
$L__BB4_3:
	shr.u32 	%r7, %r34, 1;
	setp.ge.u32 	%p3, %r1, %r7;
	@%p3 bra 	$L__BB4_5;
	shl.b32 	%r27, %r7, 2;
	add.s32 	%r28, %r5, %r27;
	ld.shared.f32 	%f17, [%r28];
	ld.shared.f32 	%f18, [%r5];
	add.f32 	%f19, %f17, %f18;
	st.shared.f32 	[%r5], %f19;
$L__BB4_5:
	bar.sync 	0;
	setp.gt.u32 	%p4, %r34, 3;
	mov.u32 	%r34, %r7;
	@%p4 bra 	$L__BB4_3;
$L__BB4_6:
	setp.ne.s32 	%p5, %r1, 0;
	@%p5 bra 	$L__BB4_21;
	ld.shared.f32 	%f20, [sdata];
	mul.wide.u32 	%rd14, %r2, 4;
	add.s64 	%rd15, %rd1, %rd14;
	st.global.f32 	[%rd15], %f20;
	membar.gl;
	mov.u32 	%r8, %nctaid.x;
	atom.global.inc.u32 	%r29, [block_count], %r8;
	add.s32 	%r30, %r8, -1;
	setp.ne.s32 	%p6, %r29, %r30;
	@%p6 bra 	$L__BB4_21;
	and.b32  	%r9, %r8, 15;
	setp.lt.u32 	%p7, %r8, 16;
	mov.f32 	%f89, 0f00000000;
	mov.b32 	%r37, 0;
	@%p7 bra 	$L__BB4_11;
	and.b32  	%r37, %r8, 2147483632;
	and.b32  	%r32, %r8, -16;
	neg.s32 	%r35, %r32;
	add.s64 	%rd22, %rd1, 32;
	mov.f32 	%f89, 0f00000000;
$L__BB4_10:
	.pragma "nounroll";
	ld.global.f32 	%f24, [%rd22+-32];
	add.f32 	%f25, %f89, %f24;
	ld.global.f32 	%f26, [%rd22+-28];
	add.f32 	%f27, %f25, %f26;
	ld.global.f32 	%f28, [%rd22+-24];
	add.f32 	%f29, %f27, %f28;
	ld.global.f32 	%f30, [%rd22+-20];
	add.f32 	%f31, %f29, %f30;
	ld.global.f32 	%f32, [%rd22+-16];
	add.f32 	%f33, %f31, %f32;
	ld.global.f32 	%f34, [%rd22+-12];
	add.f32 	%f35, %f33, %f34;
	ld.global.f32 	%f36, [%rd22+-8];
	add.f32 	%f37, %f35, %f36;
	ld.global.f32 	%f38, [%rd22+-4];
	add.f32 	%f39, %f37, %f38;
	ld.global.f32 	%f40, [%rd22];
	add.f32 	%f41, %f39, %f40;
	ld.global.f32 	%f42, [%rd22+4];
	add.f32 	%f43, %f41, %f42;
	ld.global.f32 	%f44, [%rd22+8];
	add.f32 	%f45, %f43, %f44;
	ld.global.f32 	%f46, [%rd22+12];
	add.f32 	%f47, %f45, %f46;
	ld.global.f32 	%f48, [%rd22+16];
	add.f32 	%f49, %f47, %f48;
	ld.global.f32 	%f50, [%rd22+20];
	add.f32 	%f51, %f49, %f50;
	ld.global.f32 	%f52, [%rd22+24];
	add.f32 	%f53, %f51, %f52;
	ld.global.f32 	%f54, [%rd22+28];
	add.f32 	%f89, %f53, %f54;
	add.s32 	%r35, %r35, 16;
	add.s64 	%rd22, %rd22, 64;
	setp.ne.s32 	%p8, %r35, 0;
	@%p8 bra 	$L__BB4_10;
$L__BB4_11:
	setp.eq.s32 	%p9, %r9, 0;
	@%p9 bra 	$L__BB4_20;
	and.b32  	%r15, %r8, 7;
	setp.lt.u32 	%p10, %r9, 8;
	@%p10 bra 	$L__BB4_14;
	mul.wide.u32 	%rd16, %r37, 4;
	add.s64 	%rd17, %rd1, %rd16;
	ld.global.f32 	%f56, [%rd17];
	add.f32 	%f57, %f89, %f56;
	ld.global.f32 	%f58, [%rd17+4];
	add.f32 	%f59, %f57, %f58;
	ld.global.f32 	%f60, [%rd17+8];
	add.f32 	%f61, %f59, %f60;
	ld.global.f32 	%f62, [%rd17+12];
	add.f32 	%f63, %f61, %f62;
	ld.global.f32 	%f64, [%rd17+16];
	add.f32 	%f65, %f63, %f64;
	ld.global.f32 	%f66, [%rd17+20];
	add.f32 	%f67, %f65, %f66;
	ld.global.f32 	%f68, [%rd17+24];
	add.f32 	%f69, %f67, %f68;
	ld.global.f32 	%f70, [%rd17+28];
	add.f32 	%f89, %f69, %f70;
	add.s32 	%r37, %r37, 8;
$L__BB4_14:
	setp.eq.s32 	%p11, %r15, 0;
	@%p11 bra 	$L__BB4_20;
	and.b32  	%r18, %r8, 3;
	setp.lt.u32 	%p12, %r15, 4;
	@%p12 bra 	$L__BB4_17;
	mul.wide.u32 	%rd18, %r37, 4;
	add.s64 	%rd19, %rd1, %rd18;
	ld.global.f32 	%f72, [%rd19];
	add.f32 	%f73, %f89, %f72;
	ld.global.f32 	%f74, [%rd19+4];
	add.f32 	%f75, %f73, %f74;
	ld.global.f32 	%f76, [%rd19+8];
	add.f32 	%f77, %f75, %f76;
	ld.global.f32 	%f78, [%rd19+12];
	add.f32 	%f89, %f77, %f78;
	add.s32 	%r37, %r37, 4;
$L__BB4_17:
	setp.eq.s32 	%p13, %r18, 0;
	@%p13 bra 	$L__BB4_20;
	mul.wide.u32 	%rd20, %r37, 4;
	add.s64 	%rd23, %rd1, %rd20;
	neg.s32 	%r39, %r18;
$L__BB4_19:
	.pragma "nounroll";
	ld.global.f32 	%f79, [%rd23];
	add.f32 	%f89, %f89, %f79;
	add.s64 	%rd23, %rd23, 4;
	add.s32 	%r39, %r39, 1;
	setp.ne.s32 	%p14, %r39, 0;
	@%p14 bra 	$L__BB4_19;
$L__BB4_20:
	cvta.to.global.u64 	%rd21, %rd9;
	st.global.f32 	[%rd21], %f89;
	mov.b32 	%r33, 0;
	st.global.u32 	[block_count], %r33;
$L__BB4_21:
	ret;

}
	// .globl	_Z16block_fence_demoPiS_
.visible .entry _Z16block_fence_demoPiS_(
	.param .u64 .ptr .align 1 _Z16block_fence_demoPiS__param_0,
	.param .u64 .ptr .align 1 _Z16block_fence_demoPiS__param_1
)
{
	.reg .pred 	%p<3>;
	.reg .b32 	%r<7>;
	.reg .b64 	%rd<5>;
	// demoted variable
	.shared .align 4 .b8 _ZZ16block_fence_demoPiS_E5sdata[1024];
	ld.param.u64 	%rd1, [_Z16block_fence_demoPiS__param_1];
	mov.u32 	%r1, %tid.x;
	setp.gt.u32 	%p1, %r1, 127;
	shl.b32 	%r3, %r1, 2;
	mov.u32 	%r4, _ZZ16block_fence_demoPiS_E5sdata;
	add.s32 	%r2, %r4, %r3;
	@%p1 bra 	$L__BB5_2;
	st.shared.u32 	[%r2], %r1;
	membar.cta;
$L__BB5_2:
	bar.sync 	0;
	setp.lt.u32 	%p2, %r1, 128;
	@%p2 bra 	$L__BB5_4;
	add.s32 	%r5, %r1, -128;
	ld.shared.u32 	%r6, [%r2+-512];
	cvta.to.global.u64 	%rd2, %rd1;
	mul.wide.u32 	%rd3, %r5, 4;
	add.s64 	%rd4, %rd2, %rd3;
	st.global.u32 	[%rd4], %r6;
$L__BB5_4:
	ret;

}
	// .globl	_Z19fence_overhead_testPfii
.visible .entry _Z19fence_overhead_testPfii(
	.param .u64 .ptr .align 1 _Z19fence_overhead_testPfii_param_0,
	.param .u32 _Z19fence_overhead_testPfii_param_1,
	.param .u32 _Z19fence_overhead_testPfii_param_2
)
{
	.reg .pred 	%p<21>;
	.reg .b32 	%r<47>;
	.reg .b32 	%f<60>;
	.reg .b64 	%rd<5>;

	ld.param.u64 	%rd2, [_Z19fence_overhead_testPfii_param_0];
	ld.param.u32 	%r29, [_Z19fence_overhead_testPfii_param_1];
	ld.param.u32 	%r30, [_Z19fence_overhead_testPfii_param_2];
	cvta.to.global.u64 	%rd3, %rd2;
	mov.u32 	%r31, %ctaid.x;
	mov.u32 	%r32, %ntid.x;
	mov.u32 	%r33, %tid.x;
	mad.lo.s32 	%r34, %r31, %r32, %r33;
	mul.wide.s32 	%rd4, %r34, 4;
	add.s64 	%rd1, %rd3, %rd4;
	ld.global.f32 	%f59, [%rd1];
	setp.lt.s32 	%p1, %r29, 1;
	@%p1 bra 	$L__BB6_28;
	setp.eq.s32 	%p2, %r30, 3;
	@%p2 bra 	$L__BB6_16;
	setp.eq.s32 	%p3, %r30, 2;
	@%p3 bra 	$L__BB6_10;
	setp.ne.s32 	%p4, %r30, 1;
	@%p4 bra 	$L__BB6_22;
	and.b32  	%r1, %r29, 3;
	setp.lt.u32 	%p13, %r29, 4;
	@%p13 bra 	$L__BB6_7;
	and.b32  	%r37, %r29, 2147483644;
	neg.s32 	%r39, %r37;
$L__BB6_6:
	add.f32 	%f36, %f59, 0f3F800000;
	membar.cta;
	add.f32 	%f37, %f36, 0f3F800000;
	membar.cta;
	add.f32 	%f38, %f37, 0f3F800000;
	membar.cta;
	add.f32 	%f59, %f38, 0f3F800000;
	membar.cta;
	add.s32 	%r39, %r39, 4;
	setp.ne.s32 	%p14, %r39, 0;
	@%p14 bra 	$L__BB6_6;
$L__BB6_7:
	setp.eq.s32 	%p15, %r1, 0;
	@%p15 bra 	$L__BB6_28;
	neg.s32 	%r40, %r1;
$L__BB6_9:
	.pragma "nounroll";
	add.f32 	%f59, %f59, 0f3F800000;
	membar.cta;
	add.s32 	%r40, %r40, 1;
	setp.eq.s32 	%p16, %r40, 0;
	@%p16 bra 	$L__BB6_28;
	bra.uni 	$L__BB6_9;
$L__BB6_10:
	and.b32  	%r8, %r29, 3;
	setp.lt.u32 	%p9, %r29, 4;
	@%p9 bra 	$L__BB6_13;
	and.b32  	%r36, %r29, 2147483644;
	neg.s32 	%r41, %r36;
$L__BB6_12:
	add.f32 	%f32, %f59, 0f3F800000;
	membar.gl;
	add.f32 	%f33, %f32, 0f3F800000;
	membar.gl;
	add.f32 	%f34, %f33, 0f3F800000;
	membar.gl;
	add.f32 	%f59, %f34, 0f3F800000;
	membar.gl;
	add.s32 	%r41, %r41, 4;
	setp.ne.s32 	%p10, %r41, 0;
	@%p10 bra 	$L__BB6_12;
$L__BB6_13:
	setp.eq.s32 	%p11, %r8, 0;
	@%p11 bra 	$L__BB6_28;
	neg.s32 	%r42, %r8;
$L__BB6_15:
	.pragma "nounroll";
	add.f32 	%f59, %f59, 0f3F800000;
	membar.gl;
	add.s32 	%r42, %r42, 1;
	setp.eq.s32 	%p12, %r42, 0;
	@%p12 bra 	$L__BB6_28;
	bra.uni 	$L__BB6_15;
$L__BB6_16:
	and.b32  	%r15, %r29, 3;
	setp.lt.u32 	%p5, %r29, 4;
	@%p5 bra 	$L__BB6_19;
	and.b32  	%r35, %r29, 2147483644;
	neg.s32 	%r43, %r35;
$L__BB6_18:
	add.f32 	%f28, %f59, 0f3F800000;
	membar.sys;
	add.f32 	%f29, %f28, 0f3F800000;
	membar.sys;
	add.f32 	%f30, %f29, 0f3F800000;
	membar.sys;
	add.f32 	%f59, %f30, 0f3F800000;
	membar.sys;
	add.s32 	%r43, %r43, 4;
	setp.ne.s32 	%p6, %r43, 0;
	@%p6 bra 	$L__BB6_18;
$L__BB6_19:
	setp.eq.s32 	%p7, %r15, 0;
	@%p7 bra 	$L__BB6_28;
	neg.s32 	%r44, %r15;
$L__BB6_21:
	.pragma "nounroll";
	add.f32 	%f59, %f59, 0f3F800000;
	membar.sys;
	add.s32 	%r44, %r44, 1;
	setp.eq.s32 	%p8, %r44, 0;
	@%p8 bra 	$L__BB6_28;
	bra.uni 	$L__BB6_21;
$L__BB6_22:
	and.b32  	%r22, %r29, 3;
	setp.lt.u32 	%p17, %r29, 4;
	@%p17 bra 	$L__BB6_25;
	and.b32  	%r38, %r29, 2147483644;
	neg.s32 	%r45, %r38;
$L__BB6_24:
	add.f32 	%f40, %f59, 0f3F800000;
	add.f32 	%f41, %f40, 0f3F800000;
	add.f32 	%f42, %f41, 0f3F800000;
	add.f32 	%f59, %f42, 0f3F800000;
	add.s32 	%r45, %r45, 4;
	setp.ne.s32 	%p18, %r45, 0;
	@%p18 bra 	$L__BB6_24;
$L__BB6_25:
	setp.eq.s32 	%p19, %r22, 0;
	@%p19 bra 	$L__BB6_28;
	neg.s32 	%r46, %r22;
$L__BB6_27:
	.pragma "nounroll";
	add.f32 	%f59, %f59, 0f3F800000;
	add.s32 	%r46, %r46, 1;
	setp.ne.s32 	%p20, %r46, 0;
	@%p20 bra 	$L__BB6_27;
$L__BB6_28:
	st.global.f32 	[%rd1], %f59;
	ret;

}


// ===== COMPILED SASS (sm_100) =====

	.target	sm_100

	.elftype	@"ET_EXEC"


//--------------------- .note.nv.tkinfo           --------------------------
	.section	.note.nv.tkinfo,"",@"SHT_NOTE"
	.sectionflags	@"SHF_NOTE_NV_TKINFO"
	.tkinfo
        /*0018*/ 	.word	0x00000002
        /*0030*/ 	.string	""
        /*0030*/ 	.string	"ptxas"
        /*0030*/ 	.string	"Cuda compilation tools, release 13.0, V13.0.88"
        /*0030*/ 	.string	"Build cuda_13.0.r13.0/compiler.36424714_0"
        /*0030*/ 	.string	"-arch sm_100 -m 64 "



//--------------------- .note.nv.cuinfo           --------------------------
	.section	.note.nv.cuinfo,"",@"SHT_NOTE"
	.sectionflags	@"SHF_NOTE_NV_CUINFO"
        /*0018*/ 	.short	0x0002
        /*001a*/ 	.short	0x0064
        /*001c*/ 	.short	0x0082
	.zero		2


//--------------------- .nv.info                  --------------------------
	.section	.nv.info,"",@"SHT_CUDA_INFO"
	.align	4


	//----- nvinfo : EIATTR_REGCOUNT
	.align		4
        /*0000*/ 	.byte	0x04, 0x2f
        /*0002*/ 	.short	(.L_2 - .L_1)
	.align		4
.L_1:
        /*0004*/ 	.word	index@(_Z17producer_no_fencePiS_)
        /*0008*/ 	.word	0x0000000c


	//----- nvinfo : EIATTR_FRAME_SIZE
	.align		4
.L_2:
        /*000c*/ 	.byte	0x04, 0x11
        /*000e*/ 	.short	(.L_4 - .L_3)
	.align		4
.L_3:
        /*0010*/ 	.word	index@(_Z17producer_no_fencePiS_)
        /*0014*/ 	.word	0x00000000


	//----- nvinfo : EIATTR_REGCOUNT
	.align		4
.L_4:
        /*0018*/ 	.byte	0x04, 0x2f
        /*001a*/ 	.short	(.L_6 - .L_5)
	.align		4
.L_5:
        /*001c*/ 	.word	index@(_Z17consumer_no_fencePiS_S_)
        /*0020*/ 	.word	0x00000008


	//----- nvinfo : EIATTR_FRAME_SIZE
	.align		4
.L_6:
        /*0024*/ 	.byte	0x04, 0x11
        /*0026*/ 	.short	(.L_8 - .L_7)
	.align		4
.L_7:
        /*0028*/ 	.word	index@(_Z17consumer_no_fencePiS_S_)
        /*002c*/ 	.word	0x00000000


	//----- nvinfo : EIATTR_REGCOUNT
	.align		4
.L_8:
        /*0030*/ 	.byte	0x04, 0x2f
        /*0032*/ 	.short	(.L_10 - .L_9)
	.align		4
.L_9:
        /*0034*/ 	.word	index@(_Z19producer_with_fencePiPVi)
        /*0038*/ 	.word	0x0000000c


	//----- nvinfo : EIATTR_FRAME_SIZE
	.align		4
.L_10:
        /*003c*/ 	.byte	0x04, 0x11
        /*003e*/ 	.short	(.L_12 - .L_11)
	.align		4
.L_11:
        /*0040*/ 	.word	index@(_Z19producer_with_fencePiPVi)
        /*0044*/ 	.word	0x00000000


	//----- nvinfo : EIATTR_REGCOUNT
	.align		4
.L_12:
        /*0048*/ 	.byte	0x04, 0x2f
        /*004a*/ 	.short	(.L_14 - .L_13)
	.align		4
.L_13:
        /*004c*/ 	.word	index@(_Z19consumer_with_fencePiPViS_)
        /*0050*/ 	.word	0x00000008


	//----- nvinfo : EIATTR_FRAME_SIZE
	.align		4
.L_14:
        /*0054*/ 	.byte	0x04, 0x11
        /*0056*/ 	.short	(.L_16 - .L_15)
	.align		4
.L_15:
        /*0058*/ 	.word	index@(_Z19consumer_with_fencePiPViS_)
        /*005c*/ 	.word	0x00000000


	//----- nvinfo : EIATTR_REGCOUNT
	.align		4
.L_16:
        /*0060*/ 	.byte	0x04, 0x2f
        /*0062*/ 	.short	(.L_18 - .L_17)
	.align		4
.L_17:
        /*0064*/ 	.word	index@(_Z22grid_reduce_with_fencePKfPfS1_i)
        /*0068*/ 	.word	0x0000001d


	//----- nvinfo : EIATTR_FRAME_SIZE
	.align		4
.L_18:
        /*006c*/ 	.byte	0x04, 0x11
        /*006e*/ 	.short	(.L_20 - .L_19)
	.align		4
.L_19:
        /*0070*/ 	.word	index@(_Z22grid_reduce_with_fencePKfPfS1_i)
        /*0074*/ 	.word	0x00000000


	//----- nvinfo : EIATTR_REGCOUNT
	.align		4
.L_20:
        /*0078*/ 	.byte	0x04, 0x2f
        /*007a*/ 	.short	(.L_22 - .L_21)
	.align		4
.L_21:
        /*007c*/ 	.word	index@(_Z16block_fence_demoPiS_)
        /*0080*/ 	.word	0x0000000a


	//----- nvinfo : EIATTR_FRAME_SIZE
	.align		4
.L_22:
        /*0084*/ 	.byte	0x04, 0x11
        /*0086*/ 	.short	(.L_24 - .L_23)
	.align		4
.L_23:
        /*0088*/ 	.word	index@(_Z16block_fence_demoPiS_)
        /*008c*/ 	.word	0x00000000


	//----- nvinfo : EIATTR_REGCOUNT
	.align		4
.L_24:
        /*0090*/ 	.byte	0x04, 0x2f
        /*0092*/ 	.short	(.L_26 - .L_25)
	.align		4
.L_25:
        /*0094*/ 	.word	index@(_Z19fence_overhead_testPfii)
        /*0098*/ 	.word	0x0000000a


	//----- nvinfo : EIATTR_FRAME_SIZE
	.align		4
.L_26:
        /*009c*/ 	.byte	0x04, 0x11
        /*009e*/ 	.short	(.L_28 - .L_27)
	.align		4
.L_27:
        /*00a0*/ 	.word	index@(_Z19fence_overhead_testPfii)
        /*00a4*/ 	.word	0x00000000


	//----- nvinfo : EIATTR_MIN_STACK_SIZE
	.align		4
.L_28:
        /*00a8*/ 	.byte	0x04, 0x12
        /*00aa*/ 	.short	(.L_30 - .L_29)
	.align		4
.L_29:
        /*00ac*/ 	.word	index@(_Z19fence_overhead_testPfii)
        /*00b0*/ 	.word	0x00000000


	//----- nvinfo : EIATTR_MIN_STACK_SIZE
	.align		4
.L_30:
        /*00b4*/ 	.byte	0x04, 0x12
        /*00b6*/ 	.short	(.L_32 - .L_31)
	.align		4
.L_31:
        /*00b8*/ 	.word	index@(_Z16block_fence_demoPiS_)
        /*00bc*/ 	.word	0x00000000


	//----- nvinfo : EIATTR_MIN_STACK_SIZE
	.align		4
.L_32:
        /*00c0*/ 	.byte	0x04, 0x12
        /*00c2*/ 	.short	(.L_34 - .L_33)
	.align		4
.L_33:
        /*00c4*/ 	.word	index@(_Z22grid_reduce_with_fencePKfPfS1_i)
        /*00c8*/ 	.word	0x00000000


	//----- nvinfo : EIATTR_MIN_STACK_SIZE
	.align		4
.L_34:
        /*00cc*/ 	.byte	0x04, 0x12
        /*00ce*/ 	.short	(.L_36 - .L_35)
	.align		4
.L_35:
        /*00d0*/ 	.word	index@(_Z19consumer_with_fencePiPViS_)
        /*00d4*/ 	.word	0x00000000


	//----- nvinfo : EIATTR_MIN_STACK_SIZE
	.align		4
.L_36:
        /*00d8*/ 	.byte	0x04, 0x12
        /*00da*/ 	.short	(.L_38 - .L_37)
	.align		4
.L_37:
        /*00dc*/ 	.word	index@(_Z19producer_with_fencePiPVi)
        /*00e0*/ 	.word	0x00000000


	//----- nvinfo : EIATTR_MIN_STACK_SIZE
	.align		4
.L_38:
        /*00e4*/ 	.byte	0x04, 0x12
        /*00e6*/ 	.short	(.L_40 - .L_39)
	.align		4
.L_39:
        /*00e8*/ 	.word	index@(_Z17consumer_no_fencePiS_S_)
        /*00ec*/ 	.word	0x00000000


	//----- nvinfo : EIATTR_MIN_STACK_SIZE
	.align		4
.L_40:
        /*00f0*/ 	.byte	0x04, 0x12
        /*00f2*/ 	.short	(.L_42 - .L_41)
	.align		4
.L_41:
        /*00f4*/ 	.word	index@(_Z17producer_no_fencePiS_)
        /*00f8*/ 	.word	0x00000000
.L_42:


//--------------------- .nv.compat                --------------------------
	.section	.nv.compat,"",@"SHT_CUDA_COMPAT_INFO"
	.align	4
        /*0000*/ 	.byte	0x02, 0x09, 0x00, 0x00, 0x02, 0x02, 0x01, 0x00, 0x02, 0x05, 0x05, 0x00, 0x03, 0x07, 0x01, 0x01
        /*0010*/ 	.byte	0x02, 0x03, 0x00, 0x00, 0x02, 0x06, 0x01, 0x00, 0x04, 0x0b, 0x08, 0x00, 0x09, 0x00, 0x00, 0x00
        /*0020*/ 	.byte	0x00, 0x00, 0x00, 0x00


//--------------------- .nv.info._Z19fence_overhead_testPfii --------------------------
	.section	.nv.info._Z19fence_overhead_testPfii,"",@"SHT_CUDA_INFO"
	.sectionflags	@""
	.align	4


	//----- nvinfo : EIATTR_CUDA_API_VERSION
	.align		4
        /*0000*/ 	.byte	0x04, 0x37
        /*0002*/ 	.short	(.L_44 - .L_43)
.L_43:
        /*0004*/ 	.word	0x00000082


	//----- nvinfo : EIATTR_KPARAM_INFO
	.align		4
.L_44:
        /*0008*/ 	.byte	0x04, 0x17
        /*000a*/ 	.short	(.L_46 - .L_45)
.L_45:
        /*000c*/ 	.word	0x00000000
        /*0010*/ 	.short	0x0002
        /*0012*/ 	.short	0x000c
        /*0014*/ 	.byte	0x00, 0xf0, 0x11, 0x00


	//----- nvinfo : EIATTR_KPARAM_INFO
	.align		4
.L_46:
        /*0018*/ 	.byte	0x04, 0x17
        /*001a*/ 	.short	(.L_48 - .L_47)
.L_47:
        /*001c*/ 	.word	0x00000000
        /*0020*/ 	.short	0x0001
        /*0022*/ 	.short	0x0008
        /*0024*/ 	.byte	0x00, 0xf0, 0x11, 0x00


	//----- nvinfo : EIATTR_KPARAM_INFO
	.align		4
.L_48:
        /*0028*/ 	.byte	0x04, 0x17
        /*002a*/ 	.short	(.L_50 - .L_49)
.L_49:
        /*002c*/ 	.word	0x00000000
        /*0030*/ 	.short	0x0000
        /*0032*/ 	.short	0x0000
        /*0034*/ 	.byte	0x00, 0xf5, 0x21, 0x00


	//----- nvinfo : EIATTR_SPARSE_MMA_MASK
	.align		4
.L_50:
        /*0038*/ 	.byte	0x03, 0x50
        /*003a*/ 	.short	0x0000


	//----- nvinfo : EIATTR_MAXREG_COUNT
	.align		4
        /*003c*/ 	.byte	0x03, 0x1b
        /*003e*/ 	.short	0x00ff


	//----- nvinfo : EIATTR_MERCURY_ISA_VERSION
	.align		4
        /*0040*/ 	.byte	0x03, 0x5f
        /*0042*/ 	.short	0x0101


	//----- nvinfo : EIATTR_VRC_CTA_INIT_COUNT
	.align		4
        /*0044*/ 	.byte	0x02, 0x4a
	.zero		1
	.zero		1


	//----- nvinfo : EIATTR_EXIT_INSTR_OFFSETS
	.align		4
        /*0048*/ 	.byte	0x04, 0x1c
        /*004a*/ 	.short	(.L_52 - .L_51)


	//   ....[0]....
.L_51:
        /*004c*/ 	.word	0x00000bb0


	//----- nvinfo : EIATTR_INDIRECT_BRANCH_TARGETS
	.align		4
.L_52:
        /*0050*/ 	.byte	0x04, 0x34
        /*0052*/ 	.short	(.L_54 - .L_53)


	//   ....[0]....
.L_53:
        /*0054*/ 	.word	.L_x_37@srel
        /*0058*/ 	.short	0x0
        /*005a*/ 	.short	0x0
        /*005c*/ 	.word	0x3
        /*0060*/ 	.word	.L_x_38@srel
        /*0064*/ 	.word	.L_x_39@srel
        /*0068*/ 	.word	.L_x_40@srel


	//----- nvinfo : EIATTR_CBANK_PARAM_SIZE
	.align		4
.L_54:
        /*006c*/ 	.byte	0x03, 0x19
        /*006e*/ 	.short	0x0010


	//----- nvinfo : EIATTR_PARAM_CBANK
	.align		4
        /*0070*/ 	.byte	0x04, 0x0a
        /*0072*/ 	.short	(.L_56 - .L_55)
	.align		4
.L_55:
        /*0074*/ 	.word	index@(.nv.constant0._Z19fence_overhead_testPfii)
        /*0078*/ 	.short	0x0380
        /*007a*/ 	.short	0x0010


	//----- nvinfo : EIATTR_SW_WAR
	.align		4
.L_56:
        /*007c*/ 	.byte	0x04, 0x36
        /*007e*/ 	.short	(.L_58 - .L_57)
.L_57:
        /*0080*/ 	.word	0x00000008
.L_58:


//--------------------- .nv.info._Z16block_fence_demoPiS_ --------------------------
	.section	.nv.info._Z16block_fence_demoPiS_,"",@"SHT_CUDA_INFO"
	.sectionflags	@""
	.align	4


	//----- nvinfo : EIATTR_CUDA_API_VERSION
	.align		4
        /*0000*/ 	.byte	0x04, 0x37
        /*0002*/ 	.short	(.L_60 - .L_59)
.L_59:
        /*0004*/ 	.word	0x00000082


	//----- nvinfo : EIATTR_KPARAM_INFO
	.align		4
.L_60:
        /*0008*/ 	.byte	0x04, 0x17
        /*000a*/ 	.short	(.L_62 - .L_61)
.L_61:
        /*000c*/ 	.word	0x00000000
        /*0010*/ 	.short	0x0001
        /*0012*/ 	.short	0x0008
        /*0014*/ 	.byte	0x00, 0xf5, 0x21, 0x00


	//----- nvinfo : EIATTR_KPARAM_INFO
	.align		4
.L_62:
        /*0018*/ 	.byte	0x04, 0x17
        /*001a*/ 	.short	(.L_64 - .L_63)
.L_63:
        /*001c*/ 	.word	0x00000000
        /*0020*/ 	.short	0x0000
        /*0022*/ 	.short	0x0000
        /*0024*/ 	.byte	0x00, 0xf5, 0x21, 0x00


	//----- nvinfo : EIATTR_SPARSE_MMA_MASK
	.align		4
.L_64:
        /*0028*/ 	.byte	0x03, 0x50
        /*002a*/ 	.short	0x0000


	//----- nvinfo : EIATTR_MAXREG_COUNT
	.align		4
        /*002c*/ 	.byte	0x03, 0x1b
        /*002e*/ 	.short	0x00ff


	//----- nvinfo : EIATTR_NUM_BARRIERS
	.align		4
        /*0030*/ 	.byte	0x02, 0x4c
        /*0032*/ 	.byte	0x01
	.zero		1


	//----- nvinfo : EIATTR_MERCURY_ISA_VERSION
	.align		4
        /*0034*/ 	.byte	0x03, 0x5f
        /*0036*/ 	.short	0x0101


	//----- nvinfo : EIATTR_VRC_CTA_INIT_COUNT
	.align		4
        /*0038*/ 	.byte	0x02, 0x4a
	.zero		1
	.zero		1


	//----- nvinfo : EIATTR_EXIT_INSTR_OFFSETS
	.align		4
        /*003c*/ 	.byte	0x04, 0x1c
        /*003e*/ 	.short	(.L_66 - .L_65)


	//   ....[0]....
.L_65:
        /*0040*/ 	.word	0x000000e0


	//   ....[1]....
        /*0044*/ 	.word	0x00000150


	//----- nvinfo : EIATTR_CRS_STACK_SIZE
	.align		4
.L_66:
        /*0048*/ 	.byte	0x04, 0x1e
        /*004a*/ 	.short	(.L_68 - .L_67)
.L_67:
        /*004c*/ 	.word	0x00000000


	//----- nvinfo : EIATTR_CBANK_PARAM_SIZE
	.align		4
.L_68:
        /*0050*/ 	.byte	0x03, 0x19
        /*0052*/ 	.short	0x0010


	//----- nvinfo : EIATTR_PARAM_CBANK
	.align		4
        /*0054*/ 	.byte	0x04, 0x0a
        /*0056*/ 	.short	(.L_70 - .L_69)
	.align		4
.L_69:
        /*0058*/ 	.word	index@(.nv.constant0._Z16block_fence_demoPiS_)
        /*005c*/ 	.short	0x0380
        /*005e*/ 	.short	0x0010


	//----- nvinfo : EIATTR_SW_WAR
	.align		4
.L_70:
        /*0060*/ 	.byte	0x04, 0x36
        /*0062*/ 	.short	(.L_72 - .L_71)
.L_71:
        /*0064*/ 	.word	0x00000008
.L_72:


//--------------------- .nv.info._Z22grid_reduce_with_fencePKfPfS1_i --------------------------
	.section	.nv.info._Z22grid_reduce_with_fencePKfPfS1_i,"",@"SHT_CUDA_INFO"
	.sectionflags	@""
	.align	4


	//----- nvinfo : EIATTR_CUDA_API_VERSION
	.align		4
        /*0000*/ 	.byte	0x04, 0x37
        /*0002*/ 	.short	(.L_74 - .L_73)
.L_73:
        /*0004*/ 	.word	0x00000082


	//----- nvinfo : EIATTR_KPARAM_INFO
	.align		4
.L_74:
        /*0008*/ 	.byte	0x04, 0x17
        /*000a*/ 	.short	(.L_76 - .L_75)
.L_75:
        /*000c*/ 	.word	0x00000000
        /*0010*/ 	.short	0x0003
        /*0012*/ 	.short	0x0018
        /*0014*/ 	.byte	0x00, 0xf0, 0x11, 0x00


	//----- nvinfo : EIATTR_KPARAM_INFO
	.align		4
.L_76:
        /*0018*/ 	.byte	0x04, 0x17
        /*001a*/ 	.short	(.L_78 - .L_77)
.L_77:
        /*001c*/ 	.word	0x00000000
        /*0020*/ 	.short	0x0002
        /*0022*/ 	.short	0x0010
        /*0024*/ 	.byte	0x00, 0xf5, 0x21, 0x00


	//----- nvinfo : EIATTR_KPARAM_INFO
	.align		4
.L_78:
        /*0028*/ 	.byte	0x04, 0x17
        /*002a*/ 	.short	(.L_80 - .L_79)
.L_79:
        /*002c*/ 	.word	0x00000000
        /*0030*/ 	.short	0x0001
        /*0032*/ 	.short	0x0008
        /*0034*/ 	.byte	0x00, 0xf5, 0x21, 0x00


	//----- nvinfo : EIATTR_KPARAM_INFO
	.align		4
.L_80:
        /*0038*/ 	.byte	0x04, 0x17
        /*003a*/ 	.short	(.L_82 - .L_81)
.L_81:
        /*003c*/ 	.word	0x00000000
        /*0040*/ 	.short	0x0000
        /*0042*/ 	.short	0x0000
        /*0044*/ 	.byte	0x00, 0xf5, 0x21, 0x00


	//----- nvinfo : EIATTR_SPARSE_MMA_MASK
	.align		4
.L_82:
        /*0048*/ 	.byte	0x03, 0x50
        /*004a*/ 	.short	0x0000


	//----- nvinfo : EIATTR_MAXREG_COUNT
	.align		4
        /*004c*/ 	.byte	0x03, 0x1b
        /*004e*/ 	.short	0x00ff


	//----- nvinfo : EIATTR_NUM_BARRIERS
	.align		4
        /*0050*/ 	.byte	0x02, 0x4c
        /*0052*/ 	.byte	0x01
	.zero		1


	//----- nvinfo : EIATTR_MERCURY_ISA_VERSION
	.align		4
        /*0054*/ 	.byte	0x03, 0x5f
        /*0056*/ 	.short	0x0101


	//----- nvinfo : EIATTR_VRC_CTA_INIT_COUNT
	.align		4
        /*0058*/ 	.byte	0x02, 0x4a
	.zero		1
	.zero		1


	//----- nvinfo : EIATTR_EXIT_INSTR_OFFSETS
	.align		4
        /*005c*/ 	.byte	0x04, 0x1c
        /*005e*/ 	.short	(.L_84 - .L_83)


	//   ....[0]....
.L_83:
        /*0060*/ 	.word	0x00000210


	//   ....[1]....
        /*0064*/ 	.word	0x00000320


	//   ....[2]....
        /*0068*/ 	.word	0x000009c0


	//----- nvinfo : EIATTR_CBANK_PARAM_SIZE
	.align		4
.L_84:
        /*006c*/ 	.byte	0x03, 0x19
        /*006e*/ 	.short	0x001c


	//----- nvinfo : EIATTR_PARAM_CBANK
	.align		4
        /*0070*/ 	.byte	0x04, 0x0a
        /*0072*/ 	.short	(.L_86 - .L_85)
	.align		4
.L_85:
        /*0074*/ 	.word	index@(.nv.constant0._Z22grid_reduce_with_fencePKfPfS1_i)
        /*0078*/ 	.short	0x0380
        /*007a*/ 	.short	0x001c


	//----- nvinfo : EIATTR_SW_WAR
	.align		4
.L_86:
        /*007c*/ 	.byte	0x04, 0x36
        /*007e*/ 	.short	(.L_88 - .L_87)
.L_87:
        /*0080*/ 	.word	0x00000008
.L_88:


//--------------------- .nv.info._Z19consumer_with_fencePiPViS_ --------------------------
	.section	.nv.info._Z19consumer_with_fencePiPViS_,"",@"SHT_CUDA_INFO"
	.sectionflags	@""
	.align	4


	//----- nvinfo : EIATTR_CUDA_API_VERSION
	.align		4
        /*0000*/ 	.byte	0x04, 0x37
        /*0002*/ 	.short	(.L_90 - .L_89)
.L_89:
        /*0004*/ 	.word	0x00000082


	//----- nvinfo : EIATTR_KPARAM_INFO
	.align		4
.L_90:
        /*0008*/ 	.byte	0x04, 0x17
        /*000a*/ 	.short	(.L_92 - .L_91)
.L_91:
        /*000c*/ 	.word	0x00000000
        /*0010*/ 	.short	0x0002
        /*0012*/ 	.short	0x0010
        /*0014*/ 	.byte	0x00, 0xf5, 0x21, 0x00


	//----- nvinfo : EIATTR_KPARAM_INFO
	.align		4
.L_92:
        /*0018*/ 	.byte	0x04, 0x17
        /*001a*/ 	.short	(.L_94 - .L_93)
.L_93:
        /*001c*/ 	.word	0x00000000
        /*0020*/ 	.short	0x0001
        /*0022*/ 	.short	0x0008
        /*0024*/ 	.byte	0x00, 0xf5, 0x21, 0x00


	//----- nvinfo : EIATTR_KPARAM_INFO
	.align		4
.L_94:
        /*0028*/ 	.byte	0x04, 0x17
        /*002a*/ 	.short	(.L_96 - .L_95)
.L_95:
        /*002c*/ 	.word	0x00000000
        /*0030*/ 	.short	0x0000
        /*0032*/ 	.short	0x0000
        /*0034*/ 	.byte	0x00, 0xf5, 0x21, 0x00


	//----- nvinfo : EIATTR_SPARSE_MMA_MASK
	.align		4
.L_96:
        /*0038*/ 	.byte	0x03, 0x50
        /*003a*/ 	.short	0x0000


	//----- nvinfo : EIATTR_MAXREG_COUNT
	.align		4
        /*003c*/ 	.byte	0x03, 0x1b
        /*003e*/ 	.short	0x00ff


	//----- nvinfo : EIATTR_MERCURY_ISA_VERSION
	.align		4
        /*0040*/ 	.byte	0x03, 0x5f
        /*0042*/ 	.short	0x0101


	//----- nvinfo : EIATTR_VRC_CTA_INIT_COUNT
	.align		4
        /*0044*/ 	.byte	0x02, 0x4a
	.zero		1
	.zero		1


	//----- nvinfo : EIATTR_EXIT_INSTR_OFFSETS
	.align		4
        /*0048*/ 	.byte	0x04, 0x1c
        /*004a*/ 	.short	(.L_98 - .L_97)


	//   ....[0]....
.L_97:
        /*004c*/ 	.word	0x00000040


	//   ....[1]....
        /*0050*/ 	.word	0x00000130


	//----- nvinfo : EIATTR_CBANK_PARAM_SIZE
	.align		4
.L_98:
        /*0054*/ 	.byte	0x03, 0x19
        /*0056*/ 	.short	0x0018


	//----- nvinfo : EIATTR_PARAM_CBANK
	.align		4
        /*0058*/ 	.byte	0x04, 0x0a
        /*005a*/ 	.short	(.L_100 - .L_99)
	.align		4
.L_99:
        /*005c*/ 	.word	index@(.nv.constant0._Z19consumer_with_fencePiPViS_)
        /*0060*/ 	.short	0x0380
        /*0062*/ 	.short	0x0018


	//----- nvinfo : EIATTR_SW_WAR
	.align		4
.L_100:
        /*0064*/ 	.byte	0x04, 0x36
        /*0066*/ 	.short	(.L_102 - .L_101)
.L_101:
        /*0068*/ 	.word	0x00000008
.L_102:


//--------------------- .nv.info._Z19producer_with_fencePiPVi --------------------------
	.section	.nv.info._Z19producer_with_fencePiPVi,"",@"SHT_CUDA_INFO"
	.sectionflags	@""
	.align	4


	//----- nvinfo : EIATTR_CUDA_API_VERSION
	.align		4
        /*0000*/ 	.byte	0x04, 0x37
        /*0002*/ 	.short	(.L_104 - .L_103)
.L_103:
        /*0004*/ 	.word	0x00000082


	//----- nvinfo : EIATTR_KPARAM_INFO
	.align		4
.L_104:
        /*0008*/ 	.byte	0x04, 0x17
        /*000a*/ 	.short	(.L_106 - .L_105)
.L_105:
        /*000c*/ 	.word	0x00000000
        /*0010*/ 	.short	0x0001
        /*0012*/ 	.short	0x0008
        /*0014*/ 	.byte	0x00, 0xf5, 0x21, 0x00


	//----- nvinfo : EIATTR_KPARAM_INFO
	.align		4
.L_106:
        /*0018*/ 	.byte	0x04, 0x17
        /*001a*/ 	.short	(.L_108 - .L_107)
.L_107:
        /*001c*/ 	.word	0x00000000
        /*0020*/ 	.short	0x0000
        /*0022*/ 	.short	0x0000
        /*0024*/ 	.byte	0x00, 0xf5, 0x21, 0x00


	//----- nvinfo : EIATTR_SPARSE_MMA_MASK
	.align		4
.L_108:
        /*0028*/ 	.byte	0x03, 0x50
        /*002a*/ 	.short	0x0000


	//----- nvinfo : EIATTR_MAXREG_COUNT
	.align		4
        /*002c*/ 	.byte	0x03, 0x1b
        /*002e*/ 	.short	0x00ff


	//----- nvinfo : EIATTR_MERCURY_ISA_VERSION
	.align		4
        /*0030*/ 	.byte	0x03, 0x5f
        /*0032*/ 	.short	0x0101


	//----- nvinfo : EIATTR_VRC_CTA_INIT_COUNT
	.align		4
        /*0034*/ 	.byte	0x02, 0x4a
	.zero		1
	.zero		1


	//----- nvinfo : EIATTR_EXIT_INSTR_OFFSETS
	.align		4
        /*0038*/ 	.byte	0x04, 0x1c
        /*003a*/ 	.short	(.L_110 - .L_109)


	//   ....[0]....
.L_109:
        /*003c*/ 	.word	0x00000040


	//   ....[1]....
        /*0040*/ 	.word	0x00000100


	//----- nvinfo : EIATTR_CBANK_PARAM_SIZE
	.align		4
.L_110:
        /*0044*/ 	.byte	0x03, 0x19
        /*0046*/ 	.short	0x0010


	//----- nvinfo : EIATTR_PARAM_CBANK
	.align		4
        /*0048*/ 	.byte	0x04, 0x0a
        /*004a*/ 	.short	(.L_112 - .L_111)
	.align		4
.L_111:
        /*004c*/ 	.word	index@(.nv.constant0._Z19producer_with_fencePiPVi)
        /*0050*/ 	.short	0x0380
        /*0052*/ 	.short	0x0010


	//----- nvinfo : EIATTR_SW_WAR
	.align		4
.L_112:
        /*0054*/ 	.byte	0x04, 0x36
        /*0056*/ 	.short	(.L_114 - .L_113)
.L_113:
        /*0058*/ 	.word	0x00000008
.L_114:


//--------------------- .nv.info._Z17consumer_no_fencePiS_S_ --------------------------
	.section	.nv.info._Z17consumer_no_fencePiS_S_,"",@"SHT_CUDA_INFO"
	.sectionflags	@""
	.align	4


	//----- nvinfo : EIATTR_CUDA_API_VERSION
	.align		4
        /*0000*/ 	.byte	0x04, 0x37
        /*0002*/ 	.short	(.L_116 - .L_115)
.L_115:
        /*0004*/ 	.word	0x00000082


	//----- nvinfo : EIATTR_KPARAM_INFO
	.align		4
.L_116:
        /*0008*/ 	.byte	0x04, 0x17
        /*000a*/ 	.short	(.L_118 - .L_117)
.L_117:
        /*000c*/ 	.word	0x00000000
        /*0010*/ 	.short	0x0002
        /*0012*/ 	.short	0x0010
        /*0014*/ 	.byte	0x00, 0xf5, 0x21, 0x00


	//----- nvinfo : EIATTR_KPARAM_INFO
	.align		4
.L_118:
        /*0018*/ 	.byte	0x04, 0x17
        /*001a*/ 	.short	(.L_120 - .L_119)
.L_119:
        /*001c*/ 	.word	0x00000000
        /*0020*/ 	.short	0x0001
        /*0022*/ 	.short	0x0008
        /*0024*/ 	.byte	0x00, 0xf5, 0x21, 0x00


	//----- nvinfo : EIATTR_KPARAM_INFO
	.align		4
.L_120:
        /*0028*/ 	.byte	0x04, 0x17
        /*002a*/ 	.short	(.L_122 - .L_121)
.L_121:
        /*002c*/ 	.word	0x00000000
        /*0030*/ 	.short	0x0000
        /*0032*/ 	.short	0x0000
        /*0034*/ 	.byte	0x00, 0xf5, 0x21, 0x00


	//----- nvinfo : EIATTR_SPARSE_MMA_MASK
	.align		4
.L_122:
        /*0038*/ 	.byte	0x03, 0x50
        /*003a*/ 	.short	0x0000


	//----- nvinfo : EIATTR_MAXREG_COUNT
	.align		4
        /*003c*/ 	.byte	0x03, 0x1b
        /*003e*/ 	.short	0x00ff


	//----- nvinfo : EIATTR_MERCURY_ISA_VERSION
	.align		4
        /*0040*/ 	.byte	0x03, 0x5f
        /*0042*/ 	.short	0x0101


	//----- nvinfo : EIATTR_VRC_CTA_INIT_COUNT
	.align		4
        /*0044*/ 	.byte	0x02, 0x4a
	.zero		1
	.zero		1


	//----- nvinfo : EIATTR_EXIT_INSTR_OFFSETS
	.align		4
        /*0048*/ 	.byte	0x04, 0x1c
        /*004a*/ 	.short	(.L_124 - .L_123)


	//   ....[0]....
.L_123:
        /*004c*/ 	.word	0x00000040


	//   ....[1]....
        /*0050*/ 	.word	0x00000110


	//----- nvinfo : EIATTR_CRS_STACK_SIZE
	.align		4
.L_124:
        /*0054*/ 	.byte	0x04, 0x1e
        /*0056*/ 	.short	(.L_126 - .L_125)
.L_125:
        /*0058*/ 	.word	0x00000000


	//----- nvinfo : EIATTR_CBANK_PARAM_SIZE
	.align		4
.L_126:
        /*005c*/ 	.byte	0x03, 0x19
        /*005e*/ 	.short	0x0018


	//----- nvinfo : EIATTR_PARAM_CBANK
	.align		4
        /*0060*/ 	.byte	0x04, 0x0a
        /*0062*/ 	.short	(.L_128 - .L_127)
	.align		4
.L_127:
        /*0064*/ 	.word	index@(.nv.constant0._Z17consumer_no_fencePiS_S_)
        /*0068*/ 	.short	0x0380
        /*006a*/ 	.short	0x0018


	//----- nvinfo : EIATTR_SW_WAR
	.align		4
.L_128:
        /*006c*/ 	.byte	0x04, 0x36
        /*006e*/ 	.short	(.L_130 - .L_129)
.L_129:
        /*0070*/ 	.word	0x00000008
.L_130:


//--------------------- .nv.info._Z17producer_no_fencePiS_ --------------------------
	.section	.nv.info._Z17producer_no_fencePiS_,"",@"SHT_CUDA_INFO"
	.sectionflags	@""
	.align	4


	//----- nvinfo : EIATTR_CUDA_API_VERSION
	.align		4
        /*0000*/ 	.byte	0x04, 0x37
        /*0002*/ 	.short	(.L_132 - .L_131)
.L_131:
        /*0004*/ 	.word	0x00000082


	//----- nvinfo : EIATTR_KPARAM_INFO
	.align		4
.L_132:
        /*0008*/ 	.byte	0x04, 0x17
        /*000a*/ 	.short	(.L_134 - .L_133)
.L_133:
        /*000c*/ 	.word	0x00000000
        /*0010*/ 	.short	0x0001
        /*0012*/ 	.short	0x0008
        /*0014*/ 	.byte	0x00, 0xf5, 0x21, 0x00


	//----- nvinfo : EIATTR_KPARAM_INFO
	.align		4
.L_134:
        /*0018*/ 	.byte	0x04, 0x17
        /*001a*/ 	.short	(.L_136 - .L_135)
.L_135:
        /*001c*/ 	.word	0x00000000
        /*0020*/ 	.short	0x0000
        /*0022*/ 	.short	0x0000
        /*0024*/ 	.byte	0x00, 0xf5, 0x21, 0x00


	//----- nvinfo : EIATTR_SPARSE_MMA_MASK
	.align		4
.L_136:
        /*0028*/ 	.byte	0x03, 0x50
        /*002a*/ 	.short	0x0000


	//----- nvinfo : EIATTR_MAXREG_COUNT
	.align		4
        /*002c*/ 	.byte	0x03, 0x1b
        /*002e*/ 	.short	0x00ff


	//----- nvinfo : EIATTR_MERCURY_ISA_VERSION
	.align		4
        /*0030*/ 	.byte	0x03, 0x5f
        /*0032*/ 	.short	0x0101


	//----- nvinfo : EIATTR_VRC_CTA_INIT_COUNT
	.align		4
        /*0034*/ 	.byte	0x02, 0x4a
	.zero		1
	.zero		1


	//----- nvinfo : EIATTR_EXIT_INSTR_OFFSETS
	.align		4
        /*0038*/ 	.byte	0x04, 0x1c
        /*003a*/ 	.short	(.L_138 - .L_137)


	//   ....[0]....
.L_137:
        /*003c*/ 	.word	0x00000040


	//   ....[1]....
        /*0040*/ 	.word	0x000000c0


	//----- nvinfo : EIATTR_CBANK_PARAM_SIZE
	.align		4
.L_138:
        /*0044*/ 	.byte	0x03, 0x19
        /*0046*/ 	.short	0x0010


	//----- nvinfo : EIATTR_PARAM_CBANK
	.align		4
        /*0048*/ 	.byte	0x04, 0x0a
        /*004a*/ 	.short	(.L_140 - .L_139)
	.align		4
.L_139:
        /*004c*/ 	.word	index@(.nv.constant0._Z17producer_no_fencePiS_)
        /*0050*/ 	.short	0x0380
        /*0052*/ 	.short	0x0010


	//----- nvinfo : EIATTR_SW_WAR
	.align		4
.L_140:
        /*0054*/ 	.byte	0x04, 0x36
        /*0056*/ 	.short	(.L_142 - .L_141)
.L_141:
        /*0058*/ 	.word	0x00000008
.L_142:


//--------------------- .nv.callgraph             --------------------------
	.section	.nv.callgraph,"",@"SHT_CUDA_CALLGRAPH"
	.align	4
	.sectionentsize	8
	.align		4
        /*0000*/ 	.word	0x00000000
	.align		4
        /*0004*/ 	.word	0xffffffff
	.align		4
        /*0008*/ 	.word	0x00000000
	.align		4
        /*000c*/ 	.word	0xfffffffe
	.align		4
        /*0010*/ 	.word	0x00000000
	.align		4
        /*0014*/ 	.word	0xfffffffd
	.align		4
        /*0018*/ 	.word	0x00000000
	.align		4
        /*001c*/ 	.word	0xfffffffc


//--------------------- .nv.constant4             --------------------------
	.section	.nv.constant4,"a",@progbits
	.align	8
	.align		8
.nv.constant4:
        /*0000*/ 	.dword	block_count


//--------------------- .nv.constant2._Z19fence_overhead_testPfii --------------------------
	.section	.nv.constant2._Z19fence_overhead_testPfii,"a",@progbits
	.sectionflags	@""
	.align	4
.nv.constant2._Z19fence_overhead_testPfii:
        /*0000*/ 	.byte	0xb0, 0x06, 0x00, 0x00, 0x30, 0x09, 0x00, 0x00, 0x30, 0x01, 0x00, 0x00


//--------------------- .text._Z19fence_overhead_testPfii --------------------------
	.section	.text._Z19fence_overhead_testPfii,"ax",@progbits
	.align	128
        .global         _Z19fence_overhead_testPfii
        .type           _Z19fence_overhead_testPfii,@function
        .size           _Z19fence_overhead_testPfii,(.L_x_41 - _Z19fence_overhead_testPfii)
        .other          _Z19fence_overhead_testPfii,@"STO_CUDA_ENTRY STV_DEFAULT"
_Z19fence_overhead_testPfii:
.text._Z19fence_overhead_testPfii:
[----:B------:R-:W-:Y:S01]  /*0000*/  LDC R1, c[0x0][0x37c] ;  /* 0x0000df00ff017b82 */ /* 0x000fe20000000800 */
[----:B------:R-:W0:Y:S07]  /*0010*/  S2R R0, SR_TID.X ;  /* 0x0000000000007919 */ /* 0x000e2e0000002100 */
[----:B------:R-:W0:Y:S01]  /*0020*/  S2UR UR4, SR_CTAID.X ;  /* 0x00000000000479c3 */ /* 0x000e220000002500 */
[----:B------:R-:W1:Y:S01]  /*0030*/  LDCU.64 UR8, c[0x0][0x358] ;  /* 0x00006b00ff0877ac */ /* 0x000e620008000a00 */
[----:B------:R-:W2:Y:S06]  /*0040*/  LDCU UR5, c[0x0][0x388] ;  /* 0x00007100ff0577ac */ /* 0x000eac0008000800 */
[----:B------:R-:W0:Y:S08]  /*0050*/  LDC R5, c[0x0][0x360] ;  /* 0x0000d800ff057b82 */ /* 0x000e300000000800 */
[----:B------:R-:W3:Y:S01]  /*0060*/  LDC.64 R2, c[0x0][0x380] ;  /* 0x0000e000ff027b82 */ /* 0x000ee20000000a00 */
[----:B0-----:R-:W-:-:S04]  /*0070*/  IMAD R5, R5, UR4, R0 ;  /* 0x0000000405057c24 */ /* 0x001fc8000f8e0200 */
[----:B---3--:R-:W-:-:S05]  /*0080*/  IMAD.WIDE R2, R5, 0x4, R2 ;  /* 0x0000000405027825 */ /* 0x008fca00078e0202 */
[----:B-1----:R0:W5:Y:S01]  /*0090*/  LDG.E R7, desc[UR8][R2.64] ;  /* 0x0000000802077981 */ /* 0x002162000c1e1900 */
[----:B--2---:R-:W-:-:S09]  /*00a0*/  UISETP.GE.AND UP0, UPT, UR5, 0x1, UPT ;  /* 0x000000010500788c */ /* 0x004fd2000bf06270 */
[----:B0-----:R-:W-:Y:S05]  /*00b0*/  BRA.U !UP0, `(.L_x_0) ;  /* 0x0000000908b87547 */ /* 0x001fea000b800000 */
[----:B------:R-:W0:Y:S01]  /*00c0*/  LDC R6, c[0x0][0x38c] ;  /* 0x0000e300ff067b82 */ /* 0x000e220000000800 */
[----:B------:R-:W-:-:S04]  /*00d0*/  MOV R5, 0xfffffffe ;  /* 0xfffffffe00057802 */ /* 0x000fc80000000f00 */
[----:B0-----:R-:W-:-:S04]  /*00e0*/  VIADDMNMX.U32 R0, R6, R5, 0x2, PT ;  /* 0x0000000206007446 */ /* 0x001fc80003800005 */
[----:B------:R-:W-:-:S04]  /*00f0*/  SHF.L.U32 R0, R0, 0x2, RZ ;  /* 0x0000000200007819 */ /* 0x000fc800000006ff */
[----:B------:R-:W0:Y:S02]  /*0100*/  LDC R4, c[0x2][R0] ;  /* 0x0080000000047b82 */ /* 0x000e240000000800 */
[----:B0-----:R-:W-:-:S04]  /*0110*/  SHF.R.S32.HI R5, RZ, 0x1f, R4 ;  /* 0x0000001fff057819 */ /* 0x001fc80000011404 */
.L_x_37:
[----:B------:R-:W-:Y:S05]  /*0120*/  BRX R4 -0x130                                        (*"BRANCH_TARGETS .L_x_38,.L_x_39,.L_x_40"*) ;  /* 0xfffffffc04b47949 */ /* 0x000fea000383ffff */
.L_x_40:
[----:B------:R-:W-:-:S13]  /*0130*/  ISETP.NE.AND P0, PT, R6, 0x1, PT ;  /* 0x000000010600780c */ /* 0x000fda0003f05270 */
[----:B------:R-:W-:Y:S05]  /*0140*/  @P0 BRA `(.L_x_1) ;  /* 0x0000000000640947 */ /* 0x000fea0003800000 */
[----:B------:R-:W-:Y:S02]  /*0150*/  UISETP.GE.U32.AND UP0, UPT, UR5, 0x4, UPT ;  /* 0x000000040500788c */ /* 0x000fe4000bf06070 */
[----:B------:R-:W-:-:S07]  /*0160*/  ULOP3.LUT UR4, UR5, 0x3, URZ, 0xc0, !UPT ;  /* 0x0000000305047892 */ /* 0x000fce000f8ec0ff */
[----:B------:R-:W-:Y:S05]  /*0170*/  BRA.U !UP0, `(.L_x_2) ;  /* 0x0000000108347547 */ /* 0x000fea000b800000 */
[----:B------:R-:W-:-:S04]  /*0180*/  ULOP3.LUT UR5, UR5, 0x7ffffffc, URZ, 0xc0, !UPT ;  /* 0x7ffffffc05057892 */ /* 0x000fc8000f8ec0ff */
[----:B------:R-:W-:-:S12]  /*0190*/  UIADD3 UR5, UPT, UPT, -UR5, URZ, URZ ;  /* 0x000000ff05057290 */ /* 0x000fd8000fffe1ff */
.L_x_3:
[----:B-----5:R-:W-:Y:S01]  /*01a0*/  FADD R7, R7, 1 ;  /* 0x3f80000007077421 */ /* 0x020fe20000000000 */
[----:B------:R-:W-:-:S03]  /*01b0*/  UIADD3 UR5, UPT, UPT, UR5, 0x4, URZ ;  /* 0x0000000405057890 */ /* 0x000fc6000fffe0ff */
[----:B------:R-:W-:Y:S01]  /*01c0*/  FADD R7, R7, 1 ;  /* 0x3f80000007077421 */ /* 0x000fe20000000000 */
[----:B------:R-:W-:Y:S01]  /*01d0*/  UISETP.NE.AND UP0, UPT, UR5, URZ, UPT ;  /* 0x000000ff0500728c */ /* 0x000fe2000bf05270 */
[----:B------:R0:W-:Y:S06]  /*01e0*/  MEMBAR.SC.CTA ;  /* 0x0000000000007992 */ /* 0x0001ec0000000000 */
[----:B0-----:R-:W-:Y:S01]  /*01f0*/  FADD R7, R7, 1 ;  /* 0x3f80000007077421 */ /* 0x001fe20000000000 */
[----:B------:R0:W-:Y:S06]  /*0200*/  MEMBAR.SC.CTA ;  /* 0x0000000000007992 */ /* 0x0001ec0000000000 */
[----:B0-----:R0:W-:Y:S06]  /*0210*/  MEMBAR.SC.CTA ;  /* 0x0000000000007992 */ /* 0x0011ec0000000000 */
[----:B0-----:R-:W-:Y:S01]  /*0220*/  FADD R7, R7, 1 ;  /* 0x3f80000007077421 */ /* 0x001fe20000000000 */
[----:B------:R0:W-:Y:S06]  /*0230*/  MEMBAR.SC.CTA ;  /* 0x0000000000007992 */ /* 0x0001ec0000000000 */
[----:B0-----:R-:W-:Y:S05]  /*0240*/  BRA.U UP0, `(.L_x_3) ;  /* 0xfffffffd00d47547 */ /* 0x001fea000b83ffff */
.L_x_2:
[----:B------:R-:W-:-:S09]  /*0250*/  UISETP.NE.AND UP0, UPT, UR4, URZ, UPT ;  /* 0x000000ff0400728c */ /* 0x000fd2000bf05270 */
[----:B------:R-:W-:Y:S05]  /*0260*/  BRA.U !UP0, `(.L_x_0) ;  /* 0x00000009084c7547 */ /* 0x000fea000b800000 */
[----:B------:R-:W-:-:S12]  /*0270*/  UIADD3 UR4, UPT, UPT, -UR4, URZ, URZ ;  /* 0x000000ff04047290 */ /* 0x000fd8000fffe1ff */
.L_x_4:
[----:B------:R-:W-:Y:S01]  /*0280*/  UIADD3 UR4, UPT, UPT, UR4, 0x1, URZ ;  /* 0x0000000104047890 */ /* 0x000fe2000fffe0ff */
[----:B-----5:R-:W-:-:S03]  /*0290*/  FADD R7, R7, 1 ;  /* 0x3f80000007077421 */ /* 0x020fc60000000000 */
[----:B------:R-:W-:Y:S01]  /*02a0*/  UISETP.NE.AND UP0, UPT, UR4, URZ, UPT ;  /* 0x000000ff0400728c */ /* 0x000fe2000bf05270 */
[----:B------:R0:W-:Y:S08]  /*02b0*/  MEMBAR.SC.CTA ;  /* 0x0000000000007992 */ /* 0x0001f00000000000 */
[----:B0-----:R-:W-:Y:S05]  /*02c0*/  BRA.U !UP0, `(.L_x_0) ;  /* 0x0000000908347547 */ /* 0x001fea000b800000 */
[----:B------:R-:W-:Y:S05]  /*02d0*/  BRA `(.L_x_4) ;  /* 0xfffffffc00e87947 */ /* 0x000fea000383ffff */
.L_x_1:
[----:B------:R-:W-:Y:S02]  /*02e0*/  UISETP.GE.U32.AND UP0, UPT, UR5, 0x4, UPT ;  /* 0x000000040500788c */ /* 0x000fe4000bf06070 */
[----:B------:R-:W-:-:S07]  /*02f0*/  ULOP3.LUT UR6, UR5, 0x3, URZ, 0xc0, !UPT ;  /* 0x0000000305067892 */ /* 0x000fce000f8ec0ff */
[----:B------:R-:W-:Y:S05]  /*0300*/  BRA.U !UP0, `(.L_x_5) ;  /* 0x0000000108c87547 */ /* 0x000fea000b800000 */
[----:B------:R-:W-:-:S04]  /*0310*/  ULOP3.LUT UR4, UR5, 0x7ffffffc, URZ, 0xc0, !UPT ;  /* 0x7ffffffc05047892 */ /* 0x000fc8000f8ec0ff */
[----:B------:R-:W-:-:S04]  /*0320*/  UIADD3 UR4, UPT, UPT, -UR4, URZ, URZ ;  /* 0x000000ff04047290 */ /* 0x000fc8000fffe1ff */
[----:B------:R-:W-:-:S09]  /*0330*/  UISETP.GE.AND UP0, UPT, UR4, URZ, UPT ;  /* 0x000000ff0400728c */ /* 0x000fd2000bf06270 */
[----:B------:R-:W-:Y:S05]  /*0340*/  BRA.U UP0, `(.L_x_6) ;  /* 0x00000001009c7547 */ /* 0x000fea000b800000 */
[----:B------:R-:W-:Y:S02]  /*0350*/  UIADD3 UR5, UPT, UPT, -UR4, URZ, URZ ;  /* 0x000000ff04057290 */ /* 0x000fe4000fffe1ff */
[----:B------:R-:W-:Y:S02]  /*0360*/  UPLOP3.LUT UP0, UPT, UPT, UPT, UPT, 0x80, 0x8 ;  /* 0x000000000008789c */ /* 0x000fe40003f0f070 */
[----:B------:R-:W-:-:S09]  /*0370*/  UISETP.GT.AND UP1, UPT, UR5, 0xc, UPT ;  /* 0x0000000c0500788c */ /* 0x000fd2000bf24270 */
[----:B------:R-:W-:Y:S05]  /*0380*/  BRA.U !UP1, `(.L_x_7) ;  /* 0x0000000109507547 */ /* 0x000fea000b800000 */
[----:B------:R-:W-:-:S11]  /*0390*/  UPLOP3.LUT UP0, UPT, UPT, UPT, UPT, 0x40, 0x4 ;  /* 0x000000000004789c */ /* 0x000fd60003f0e870 */
.L_x_8:
[----:B-----5:R-:W-:Y:S01]  /*03a0*/  FADD R0, R7, 1 ;  /* 0x3f80000007007421 */ /* 0x020fe20000000000 */
[----:B------:R-:W-:-:S03]  /*03b0*/  UIADD3 UR4, UPT, UPT, UR4, 0x10, URZ ;  /* 0x0000001004047890 */ /* 0x000fc6000fffe0ff */
[----:B------:R-:W-:Y:S01]  /*03c0*/  FADD R0, R0, 1 ;  /* 0x3f80000000007421 */ /* 0x000fe20000000000 */
[----:B------:R-:W-:-:S03]  /*03d0*/  UISETP.GE.AND UP1, UPT, UR4, -0xc, UPT ;  /* 0xfffffff40400788c */ /* 0x000fc6000bf26270 */
[----:B------:R-:W-:-:S04]  /*03e0*/  FADD R0, R0, 1 ;  /* 0x3f80000000007421 */ /* 0x000fc80000000000 */
        /* <DEDUP_REMOVED lines=12> */
[----:B------:R-:W-:Y:S01]  /*04b0*/  FADD R7, R0, 1 ;  /* 0x3f80000000077421 */ /* 0x000fe20000000000 */
[----:B------:R-:W-:Y:S06]  /*04c0*/  BRA.U !UP1, `(.L_x_8) ;  /* 0xfffffffd09b47547 */ /* 0x000fec000b83ffff */
.L_x_7:
[----:B------:R-:W-:-:S04]  /*04d0*/  UIADD3 UR5, UPT, UPT, -UR4, URZ, URZ ;  /* 0x000000ff04057290 */ /* 0x000fc8000fffe1ff */
[----:B------:R-:W-:-:S09]  /*04e0*/  UISETP.GT.AND UP1, UPT, UR5, 0x4, UPT ;  /* 0x000000040500788c */ /* 0x000fd2000bf24270 */
[----:B------:R-:W-:Y:S05]  /*04f0*/  BRA.U !UP1, `(.L_x_9) ;  /* 0x0000000109287547 */ /* 0x000fea000b800000 */
[----:B-----5:R-:W-:Y:S01]  /*0500*/  FADD R7, R7, 1 ;  /* 0x3f80000007077421 */ /* 0x020fe20000000000 */
[----:B------:R-:W-:Y:S02]  /*0510*/  UPLOP3.LUT UP0, UPT, UPT, UPT, UPT, 0x40, 0x4 ;  /* 0x000000000004789c */ /* 0x000fe40003f0e870 */
[----:B------:R-:W-:Y:S01]  /*0520*/  UIADD3 UR4, UPT, UPT, UR4, 0x8, URZ ;  /* 0x0000000804047890 */ /* 0x000fe2000fffe0ff */
[----:B------:R-:W-:-:S04]  /*0530*/  FADD R7, R7, 1 ;  /* 0x3f80000007077421 */ /* 0x000fc80000000000 */
[----:B------:R-:W-:-:S04]  /*0540*/  FADD R7, R7, 1 ;  /* 0x3f80000007077421 */ /* 0x000fc80000000000 */
[----:B------:R-:W-:-:S04]  /*0550*/  FADD R7, R7, 1 ;  /* 0x3f80000007077421 */ /* 0x000fc80000000000 */
[----:B------:R-:W-:-:S04]  /*0560*/  FADD R7, R7, 1 ;  /* 0x3f80000007077421 */ /* 0x000fc80000000000 */
[----:B------:R-:W-:-:S04]  /*0570*/  FADD R7, R7, 1 ;  /* 0x3f80000007077421 */ /* 0x000fc80000000000 */
[----:B------:R-:W-:-:S04]  /*0580*/  FADD R7, R7, 1 ;  /* 0x3f80000007077421 */ /* 0x000fc80000000000 */
[----:B------:R-:W-:-:S07]  /*0590*/  FADD R7, R7, 1 ;  /* 0x3f80000007077421 */ /* 0x000fce0000000000 */
.L_x_9:
[----:B------:R-:W-:-:S09]  /*05a0*/  UISETP.NE.OR UP0, UPT, UR4, URZ, UP0 ;  /* 0x000000ff0400728c */ /* 0x000fd20008705670 */
[----:B------:R-:W-:Y:S05]  /*05b0*/  BRA.U !UP0, `(.L_x_5) ;  /* 0x00000001081c7547 */ /* 0x000fea000b800000 */
.L_x_6:
[----:B------:R-:W-:Y:S01]  /*05c0*/  UIADD3 UR4, UPT, UPT, UR4, 0x4, URZ ;  /* 0x0000000404047890 */ /* 0x000fe2000fffe0ff */
[----:B-----5:R-:W-:-:S03]  /*05d0*/  FADD R7, R7, 1 ;  /* 0x3f80000007077421 */ /* 0x020fc60000000000 */
[----:B------:R-:W-:Y:S01]  /*05e0*/  UISETP.NE.AND UP0, UPT, UR4, URZ, UPT ;  /* 0x000000ff0400728c */ /* 0x000fe2000bf05270 */
[----:B------:R-:W-:-:S04]  /*05f0*/  FADD R7, R7, 1 ;  /* 0x3f80000007077421 */ /* 0x000fc80000000000 */
[----:B------:R-:W-:-:S04]  /*0600*/  FADD R7, R7, 1 ;  /* 0x3f80000007077421 */ /* 0x000fc80000000000 */
[----:B------:R-:W-:Y:S01]  /*0610*/  FADD R7, R7, 1 ;  /* 0x3f80000007077421 */ /* 0x000fe20000000000 */
[----:B------:R-:W-:Y:S06]  /*0620*/  BRA.U UP0, `(.L_x_6) ;  /* 0xfffffffd00e47547 */ /* 0x000fec000b83ffff */
.L_x_5:
[----:B------:R-:W-:-:S09]  /*0630*/  UISETP.NE.AND UP0, UPT, UR6, URZ, UPT ;  /* 0x000000ff0600728c */ /* 0x000fd2000bf05270 */
[----:B------:R-:W-:Y:S05]  /*0640*/  BRA.U !UP0, `(.L_x_0) ;  /* 0x0000000508547547 */ /* 0x000fea000b800000 */
[----:B------:R-:W-:-:S12]  /*0650*/  UIADD3 UR4, UPT, UPT, -UR6, URZ, URZ ;  /* 0x000000ff06047290 */ /* 0x000fd8000fffe1ff */
.L_x_10:
[----:B------:R-:W-:Y:S01]  /*0660*/  UIADD3 UR4, UPT, UPT, UR4, 0x1, URZ ;  /* 0x0000000104047890 */ /* 0x000fe2000fffe0ff */
[----:B-----5:R-:W-:-:S03]  /*0670*/  FADD R7, R7, 1 ;  /* 0x3f80000007077421 */ /* 0x020fc60000000000 */
[----:B------:R-:W-:-:S09]  /*0680*/  UISETP.NE.AND UP0, UPT, UR4, URZ, UPT ;  /* 0x000000ff0400728c */ /* 0x000fd2000bf05270 */
[----:B------:R-:W-:Y:S05]  /*0690*/  BRA.U UP0, `(.L_x_10) ;  /* 0xfffffffd00f07547 */ /* 0x000fea000b83ffff */
[----:B------:R-:W-:Y:S05]  /*06a0*/  BRA `(.L_x_0) ;  /* 0x00000004003c7947 */ /* 0x000fea0003800000 */
.L_x_38:
[----:B------:R-:W-:Y:S02]  /*06b0*/  UISETP.GE.U32.AND UP0, UPT, UR5, 0x4, UPT ;  /* 0x000000040500788c */ /* 0x000fe4000bf06070 */
[----:B------:R-:W-:-:S07]  /*06c0*/  ULOP3.LUT UR6, UR5, 0x3, URZ, 0xc0, !UPT ;  /* 0x0000000305067892 */ /* 0x000fce000f8ec0ff */
[----:B------:R-:W-:Y:S05]  /*06d0*/  BRA.U !UP0, `(.L_x_11) ;  /* 0x0000000108647547 */ /* 0x000fea000b800000 */
[----:B------:R-:W-:-:S04]  /*06e0*/  ULOP3.LUT UR4, UR5, 0x7ffffffc, URZ, 0xc0, !UPT ;  /* 0x7ffffffc05047892 */ /* 0x000fc8000f8ec0ff */
[----:B------:R-:W-:-:S12]  /*06f0*/  UIADD3 UR4, UPT, UPT, -UR4, URZ, URZ ;  /* 0x000000ff04047290 */ /* 0x000fd8000fffe1ff */
.L_x_12:
[----:B-----5:R-:W-:Y:S01]  /*0700*/  FADD R0, R7, 1 ;  /* 0x3f80000007007421 */ /* 0x020fe20000000000 */
[----:B------:R-:W-:-:S03]  /*0710*/  UIADD3 UR4, UPT, UPT, UR4, 0x4, URZ ;  /* 0x0000000404047890 */ /* 0x000fc6000fffe0ff */
[----:B------:R-:W-:Y:S01]  /*0720*/  FADD R0, R0, 1 ;  /* 0x3f80000000007421 */ /* 0x000fe20000000000 */
[----:B------:R-:W-:Y:S01]  /*0730*/  UISETP.NE.AND UP0, UPT, UR4, URZ, UPT ;  /* 0x000000ff0400728c */ /* 0x000fe2000bf05270 */
[----:B------:R-:W-:Y:S06]  /*0740*/  MEMBAR.SC.GPU ;  /* 0x0000000000007992 */ /* 0x000fec0000002000 */
[----:B------:R-:W-:-:S00]  /*0750*/  ERRBAR ;  /* 0x00000000000079ab */ /* 0x000fc00000000000 */
[----:B------:R-:W-:Y:S06]  /*0760*/  CGAERRBAR ;  /* 0x00000000000075ab */ /* 0x000fec0000000000 */
[----:B------:R-:W-:Y:S01]  /*0770*/  CCTL.IVALL ;  /* 0x00000000ff00798f */ /* 0x000fe20002000000 */
[----:B------:R-:W-:Y:S01]  /*0780*/  FADD R0, R0, 1 ;  /* 0x3f80000000007421 */ /* 0x000fe20000000000 */
[----:B------:R-:W-:Y:S06]  /*0790*/  MEMBAR.SC.GPU ;  /* 0x0000000000007992 */ /* 0x000fec0000002000 */
[----:B------:R-:W-:-:S00]  /*07a0*/  ERRBAR ;  /* 0x00000000000079ab */ /* 0x000fc00000000000 */
[----:B------:R-:W-:Y:S06]  /*07b0*/  CGAERRBAR ;  /* 0x00000000000075ab */ /* 0x000fec0000000000 */
[----:B------:R-:W-:Y:S01]  /*07c0*/  CCTL.IVALL ;  /* 0x00000000ff00798f */ /* 0x000fe20002000000 */
        /* <DEDUP_REMOVED lines=9> */
[----:B------:R-:W-:Y:S05]  /*0860*/  BRA.U UP0, `(.L_x_12) ;  /* 0xfffffffd00a47547 */ /* 0x000fea000b83ffff */
.L_x_11:
[----:B------:R-:W-:-:S09]  /*0870*/  UISETP.NE.AND UP0, UPT, UR6, URZ, UPT ;  /* 0x000000ff0600728c */ /* 0x000fd2000bf05270 */
[----:B------:R-:W-:Y:S05]  /*0880*/  BRA.U !UP0, `(.L_x_0) ;  /* 0x0000000108c47547 */ /* 0x000fea000b800000 */
[----:B------:R-:W-:-:S12]  /*0890*/  UIADD3 UR4, UPT, UPT, -UR6, URZ, URZ ;  /* 0x000000ff06047290 */ /* 0x000fd8000fffe1ff */
.L_x_13:
[----:B------:R-:W-:Y:S01]  /*08a0*/  UIADD3 UR4, UPT, UPT, UR4, 0x1, URZ ;  /* 0x0000000104047890 */ /* 0x000fe2000fffe0ff */
[----:B-----5:R-:W-:-:S03]  /*08b0*/  FADD R7, R7, 1 ;  /* 0x3f80000007077421 */ /* 0x020fc60000000000 */
[----:B------:R-:W-:Y:S01]  /*08c0*/  UISETP.NE.AND UP0, UPT, UR4, URZ, UPT ;  /* 0x000000ff0400728c */ /* 0x000fe2000bf05270 */
[----:B------:R-:W-:Y:S06]  /*08d0*/  MEMBAR.SC.GPU ;  /* 0x0000000000007992 */ /* 0x000fec0000002000 */
[----:B------:R-:W-:-:S00]  /*08e0*/  ERRBAR ;  /* 0x00000000000079ab */ /* 0x000fc00000000000 */
[----:B------:R-:W-:Y:S06]  /*08f0*/  CGAERRBAR ;  /* 0x00000000000075ab */ /* 0x000fec0000000000 */
[----:B------:R-:W-:Y:S01]  /*0900*/  CCTL.IVALL ;  /* 0x00000000ff00798f */ /* 0x000fe20002000000 */
[----:B------:R-:W-:Y:S05]  /*0910*/  BRA.U !UP0, `(.L_x_0) ;  /* 0x0000000108a07547 */ /* 0x000fea000b800000 */
[----:B------:R-:W-:Y:S05]  /*0920*/  BRA `(.L_x_13) ;  /* 0xfffffffc00dc7947 */ /* 0x000fea000383ffff */
.L_x_39:
[----:B------:R-:W-:Y:S02]  /*0930*/  UISETP.GE.U32.AND UP0, UPT, UR5, 0x4, UPT ;  /* 0x000000040500788c */ /* 0x000fe4000bf06070 */
[----:B------:R-:W-:-:S07]  /*0940*/  ULOP3.LUT UR6, UR5, 0x3, URZ, 0xc0, !UPT ;  /* 0x0000000305067892 */ /* 0x000fce000f8ec0ff */
[----:B------:R-:W-:Y:S05]  /*0950*/  BRA.U !UP0, `(.L_x_14) ;  /* 0x0000000108647547 */ /* 0x000fea000b800000 */
[----:B------:R-:W-:-:S04]  /*0960*/  ULOP3.LUT UR4, UR5, 0x7ffffffc, URZ, 0xc0, !UPT ;  /* 0x7ffffffc05047892 */ /* 0x000fc8000f8ec0ff */
[----:B------:R-:W-:-:S12]  /*0970*/  UIADD3 UR4, UPT, UPT, -UR4, URZ, URZ ;  /* 0x000000ff04047290 */ /* 0x000fd8000fffe1ff */
.L_x_15:
[----:B-----5:R-:W-:Y:S01]  /*0980*/  FADD R0, R7, 1 ;  /* 0x3f80000007007421 */ /* 0x020fe20000000000 */
[----:B------:R-:W-:-:S03]  /*0990*/  UIADD3 UR4, UPT, UPT, UR4, 0x4, URZ ;  /* 0x0000000404047890 */ /* 0x000fc6000fffe0ff */
[----:B------:R-:W-:Y:S01]  /*09a0*/  FADD R0, R0, 1 ;  /* 0x3f80000000007421 */ /* 0x000fe20000000000 */
[----:B------:R-:W-:Y:S01]  /*09b0*/  UISETP.NE.AND UP0, UPT, UR4, URZ, UPT ;  /* 0x000000ff0400728c */ /* 0x000fe2000bf05270 */
[----:B------:R-:W-:Y:S06]  /*09c0*/  MEMBAR.SC.SYS ;  /* 0x0000000000007992 */ /* 0x000fec0000003000 */
[----:B------:R-:W-:-:S00]  /*09d0*/  ERRBAR ;  /* 0x00000000000079ab */ /* 0x000fc00000000000 */
[----:B------:R-:W-:Y:S06]  /*09e0*/  CGAERRBAR ;  /* 0x00000000000075ab */ /* 0x000fec0000000000 */
[----:B------:R-:W-:Y:S01]  /*09f0*/  CCTL.IVALL ;  /* 0x00000000ff00798f */ /* 0x000fe20002000000 */
[----:B------:R-:W-:Y:S01]  /*0a00*/  FADD R0, R0, 1 ;  /* 0x3f80000000007421 */ /* 0x000fe20000000000 */
[----:B------:R-:W-:Y:S06]  /*0a10*/  MEMBAR.SC.SYS ;  /* 0x0000000000007992 */ /* 0x000fec0000003000 */
[----:B------:R-:W-:-:S00]  /*0a20*/  ERRBAR ;  /* 0x00000000000079ab */ /* 0x000fc00000000000 */
[----:B------:R-:W-:Y:S06]  /*0a30*/  CGAERRBAR ;  /* 0x00000000000075ab */ /* 0x000fec0000000000 */
[----:B------:R-:W-:Y:S01]  /*0a40*/  CCTL.IVALL ;  /* 0x00000000ff00798f */ /* 0x000fe20002000000 */
        /* <DEDUP_REMOVED lines=9> */
[----:B------:R-:W-:Y:S05]  /*0ae0*/  BRA.U UP0, `(.L_x_15) ;  /* 0xfffffffd00a47547 */ /* 0x000fea000b83ffff */
.L_x_14:
[----:B------:R-:W-:-:S09]  /*0af0*/  UISETP.NE.AND UP0, UPT, UR6, URZ, UPT ;  /* 0x000000ff0600728c */ /* 0x000fd2000bf05270 */
[----:B------:R-:W-:Y:S05]  /*0b00*/  BRA.U !UP0, `(.L_x_0) ;  /* 0x0000000108247547 */ /* 0x000fea000b800000 */
[----:B------:R-:W-:-:S12]  /*0b10*/  UIADD3 UR4, UPT, UPT, -UR6, URZ, URZ ;  /* 0x000000ff06047290 */ /* 0x000fd8000fffe1ff */
.L_x_16:
[----:B------:R-:W-:Y:S01]  /*0b20*/  UIADD3 UR4, UPT, UPT, UR4, 0x1, URZ ;  /* 0x0000000104047890 */ /* 0x000fe2000fffe0ff */
[----:B-----5:R-:W-:-:S03]  /*0b30*/  FADD R7, R7, 1 ;  /* 0x3f80000007077421 */ /* 0x020fc60000000000 */
[----:B------:R-:W-:Y:S01]  /*0b40*/  UISETP.NE.AND UP0, UPT, UR4, URZ, UPT ;  /* 0x000000ff0400728c */ /* 0x000fe2000bf05270 */
[----:B------:R-:W-:Y:S06]  /*0b50*/  MEMBAR.SC.SYS ;  /* 0x0000000000007992 */ /* 0x000fec0000003000 */
[----:B------:R-:W-:-:S00]  /*0b60*/  ERRBAR ;  /* 0x00000000000079ab */ /* 0x000fc00000000000 */
[----:B------:R-:W-:Y:S06]  /*0b70*/  CGAERRBAR ;  /* 0x00000000000075ab */ /* 0x000fec0000000000 */
[----:B------:R-:W-:Y:S01]  /*0b80*/  CCTL.IVALL ;  /* 0x00000000ff00798f */ /* 0x000fe20002000000 */
[----:B------:R-:W-:Y:S05]  /*0b90*/  BRA.U UP0, `(.L_x_16) ;  /* 0xfffffffd00e07547 */ /* 0x000fea000b83ffff */
.L_x_0:
[----:B-----5:R-:W-:Y:S01]  /*0ba0*/  STG.E desc[UR8][R2.64], R7 ;  /* 0x0000000702007986 */ /* 0x020fe2000c101908 */
[----:B------:R-:W-:Y:S05]  /*0bb0*/  EXIT ;  /* 0x000000000000794d */ /* 0x000fea0003800000 */
.L_x_17:
[----:B------:R-:W-:-:S00]  /*0bc0*/  BRA `(.L_x_17) ;  /* 0xfffffffc00fc7947 */ /* 0x000fc0000383ffff */
[----:B------:R-:W-:-:S00]  /*0bd0*/  NOP ;  /* 0x0000000000007918 */ /* 0x000fc00000000000 */
        /* <DEDUP_REMOVED lines=10> */
.L_x_41:


//--------------------- .text._Z16block_fence_demoPiS_ --------------------------
	.section	.text._Z16block_fence_demoPiS_,"ax",@progbits
	.align	128
        .global         _Z16block_fence_demoPiS_
        .type           _Z16block_fence_demoPiS_,@function
        .size           _Z16block_fence_demoPiS_,(.L_x_42 - _Z16block_fence_demoPiS_)
        .other          _Z16block_fence_demoPiS_,@"STO_CUDA_ENTRY STV_DEFAULT"
_Z16block_fence_demoPiS_:
.text._Z16block_fence_demoPiS_:
[----:B------:R-:W-:Y:S01]  /*0000*/  LDC R1, c[0x0][0x37c] ;  /* 0x0000df00ff017b82 */ /* 0x000fe20000000800 */
[----:B------:R-:W0:Y:S07]  /*0010*/  S2R R5, SR_TID.X ;  /* 0x0000000000057919 */ /* 0x000e2e0000002100 */
[----:B------:R-:W1:Y:S01]  /*0020*/  S2UR UR5, SR_CgaCtaId ;  /* 0x00000000000579c3 */ /* 0x000e620000008800 */
[----:B------:R-:W-:Y:S01]  /*0030*/  UMOV UR4, 0x400 ;  /* 0x0000040000047882 */ /* 0x000fe20000000000 */
[----:B------:R-:W-:Y:S01]  /*0040*/  BSSY.RECONVERGENT B0, `(.L_x_18) ;  /* 0x0000008000007945 */ /* 0x000fe20003800200 */
[----:B-1----:R-:W-:Y:S01]  /*0050*/  ULEA UR4, UR5, UR4, 0x18 ;  /* 0x0000000405047291 */ /* 0x002fe2000f8ec0ff */
[----:B0-----:R-:W-:-:S05]  /*0060*/  ISETP.GT.U32.AND P0, PT, R5, 0x7f, PT ;  /* 0x0000007f0500780c */ /* 0x001fca0003f04070 */
[C---:B------:R-:W-:Y:S02]  /*0070*/  LEA R0, R5.reuse, UR4, 0x2 ;  /* 0x0000000405007c11 */ /* 0x040fe4000f8e10ff */
[----:B------:R-:W-:-:S06]  /*0080*/  ISETP.GE.U32.AND P1, PT, R5, 0x80, PT ;  /* 0x000000800500780c */ /* 0x000fcc0003f26070 */
[----:B------:R-:W-:Y:S07]  /*0090*/  @P0 BRA `(.L_x_19) ;  /* 0x0000000000080947 */ /* 0x000fee0003800000 */
[----:B------:R0:W-:Y:S01]  /*00a0*/  STS [R0], R5 ;  /* 0x0000000500007388 */ /* 0x0001e20000000800 */
[----:B------:R0:W-:Y:S06]  /*00b0*/  MEMBAR.SC.CTA ;  /* 0x0000000000007992 */ /* 0x0001ec0000000000 */
.L_x_19:
[----:B0-----:R-:W-:Y:S05]  /*00c0*/  BSYNC.RECONVERGENT B0 ;  /* 0x0000000000007941 */ /* 0x001fea0003800200 */
.L_x_18:
[----:B------:R-:W-:Y:S06]  /*00d0*/  BAR.SYNC.DEFER_BLOCKING 0x0 ;  /* 0x0000000000007b1d */ /* 0x000fec0000010000 */
[----:B------:R-:W-:Y:S05]  /*00e0*/  @!P1 EXIT ;  /* 0x000000000000994d */ /* 0x000fea0003800000 */
[----:B------:R-:W0:Y:S01]  /*00f0*/  LDS R7, [R0+-0x200] ;  /* 0xfffe000000077984 */ /* 0x000e220000000800 */
[----:B------:R-:W1:Y:S01]  /*0100*/  LDC.64 R2, c[0x0][0x388] ;  /* 0x0000e200ff027b82 */ /* 0x000e620000000a00 */
[----:B------:R-:W0:Y:S01]  /*0110*/  LDCU.64 UR4, c[0x0][0x358] ;  /* 0x00006b00ff0477ac */ /* 0x000e220008000a00 */
[----:B------:R-:W-:-:S04]  /*0120*/  VIADD R5, R5, 0xffffff80 ;  /* 0xffffff8005057836 */ /* 0x000fc80000000000 */
[----:B-1----:R-:W-:-:S05]  /*0130*/  IMAD.WIDE.U32 R2, R5, 0x4, R2 ;  /* 0x0000000405027825 */ /* 0x002fca00078e0002 */
[----:B0-----:R-:W-:Y:S01]  /*0140*/  STG.E desc[UR4][R2.64], R7 ;  /* 0x0000000702007986 */ /* 0x001fe2000c101904 */
[----:B------:R-:W-:Y:S05]  /*0150*/  EXIT ;  /* 0x000000000000794d */ /* 0x000fea0003800000 */
.L_x_20:
        /* <DEDUP_REMOVED lines=10> */
.L_x_42:


//--------------------- .text._Z22grid_reduce_with_fencePKfPfS1_i --------------------------
	.section	.text._Z22grid_reduce_with_fencePKfPfS1_i,"ax",@progbits
	.align	128
        .global         _Z22grid_reduce_with_fencePKfPfS1_i
        .type           _Z22grid_reduce_with_fencePKfPfS1_i,@function
        .size           _Z22grid_reduce_with_fencePKfPfS1_i,(.L_x_43 - _Z22grid_reduce_with_fencePKfPfS1_i)
        .other          _Z22grid_reduce_with_fencePKfPfS1_i,@"STO_CUDA_ENTRY STV_DEFAULT"
_Z22grid_reduce_with_fencePKfPfS1_i:
.text._Z22grid_reduce_with_fencePKfPfS1_i:
[----:B------:R-:W-:Y:S01]  /*0000*/  LDC R1, c[0x0][0x37c] ;  /* 0x0000df00ff017b82 */ /* 0x000fe20000000800 */
[----:B------:R-:W0:Y:S01]  /*0010*/  S2R R6, SR_TID.X ;  /* 0x0000000000067919 */ /* 0x000e220000002100 */
[----:B------:R-:W0:Y:S01]  /*0020*/  LDCU UR8, c[0x0][0x360] ;  /* 0x00006c00ff0877ac */ /* 0x000e220008000800 */
[----:B------:R-:W-:Y:S01]  /*0030*/  HFMA2 R4, -RZ, RZ, 0, 0 ;  /* 0x00000000ff047431 */ /* 0x000fe200000001ff */
[----:B------:R-:W0:Y:S01]  /*0040*/  S2R R7, SR_CTAID.X ;  /* 0x0000000000077919 */ /* 0x000e220000002500 */
[----:B------:R-:W1:Y:S01]  /*0050*/  LDCU UR4, c[0x0][0x398] ;  /* 0x00007300ff0477ac */ /* 0x000e620008000800 */
[----:B------:R-:W2:Y:S01]  /*0060*/  LDCU.64 UR6, c[0x0][0x358] ;  /* 0x00006b00ff0677ac */ /* 0x000ea20008000a00 */
[----:B0-----:R-:W-:-:S05]  /*0070*/  IMAD R5, R7, UR8, R6 ;  /* 0x0000000807057c24 */ /* 0x001fca000f8e0206 */
[----:B-1----:R-:W-:-:S13]  /*0080*/  ISETP.GE.AND P0, PT, R5, UR4, PT ;  /* 0x0000000405007c0c */ /* 0x002fda000bf06270 */
[----:B------:R-:W0:Y:S02]  /*0090*/  @!P0 LDC.64 R2, c[0x0][0x380] ;  /* 0x0000e000ff028b82 */ /* 0x000e240000000a00 */
[----:B0-----:R-:W-:-:S05]  /*00a0*/  @!P0 IMAD.WIDE R2, R5, 0x4, R2 ;  /* 0x0000000405028825 */ /* 0x001fca00078e0202 */
[----:B--2---:R-:W2:Y:S01]  /*00b0*/  @!P0 LDG.E R4, desc[UR6][R2.64] ;  /* 0x0000000602048981 */ /* 0x004ea2000c1e1900 */
[----:B------:R-:W0:Y:S01]  /*00c0*/  S2UR UR5, SR_CgaCtaId ;  /* 0x00000000000579c3 */ /* 0x000e220000008800 */
[----:B------:R-:W-:Y:S01]  /*00d0*/  MOV R0, UR8 ;  /* 0x0000000800007c02 */ /* 0x000fe20008000f00 */
[----:B------:R-:W-:Y:S01]  /*00e0*/  UMOV UR4, 0x400 ;  /* 0x0000040000047882 */ /* 0x000fe20000000000 */
[----:B------:R-:W-:Y:S02]  /*00f0*/  ISETP.NE.AND P0, PT, R6, RZ, PT ;  /* 0x000000ff0600720c */ /* 0x000fe40003f05270 */
[----:B------:R-:W-:Y:S01]  /*0100*/  ISETP.GE.U32.AND P1, PT, R0, 0x2, PT ;  /* 0x000000020000780c */ /* 0x000fe20003f26070 */
[----:B0-----:R-:W-:-:S06]  /*0110*/  ULEA UR4, UR5, UR4, 0x18 ;  /* 0x0000000405047291 */ /* 0x001fcc000f8ec0ff */
[----:B------:R-:W-:-:S05]  /*0120*/  LEA R5, R6, UR4, 0x2 ;  /* 0x0000000406057c11 */ /* 0x000fca000f8e10ff */
[----:B--2---:R0:W-:Y:S01]  /*0130*/  STS [R5], R4 ;  /* 0x0000000405007388 */ /* 0x0041e20000000800 */
[----:B------:R-:W-:Y:S06]  /*0140*/  BAR.SYNC.DEFER_BLOCKING 0x0 ;  /* 0x0000000000007b1d */ /* 0x000fec0000010000 */
[----:B------:R-:W-:Y:S05]  /*0150*/  @!P1 BRA `(.L_x_21) ;  /* 0x00000000002c9947 */ /* 0x000fea0003800000 */
.L_x_22:
[----:B------:R-:W-:-:S04]  /*0160*/  SHF.R.U32.HI R8, RZ, 0x1, R0 ;  /* 0x00000001ff087819 */ /* 0x000fc80000011600 */
[----:B------:R-:W-:-:S13]  /*0170*/  ISETP.GE.U32.AND P1, PT, R6, R8, PT ;  /* 0x000000080600720c */ /* 0x000fda0003f26070 */
[----:B------:R-:W-:Y:S01]  /*0180*/  @!P1 LEA R2, R8, R5, 0x2 ;  /* 0x0000000508029211 */ /* 0x000fe200078e10ff */
[----:B------:R-:W-:Y:S05]  /*0190*/  @!P1 LDS R3, [R5] ;  /* 0x0000000005039984 */ /* 0x000fea0000000800 */
[----:B------:R-:W0:Y:S02]  /*01a0*/  @!P1 LDS R2, [R2] ;  /* 0x0000000002029984 */ /* 0x000e240000000800 */
[----:B0-----:R-:W-:-:S05]  /*01b0*/  @!P1 FADD R4, R2, R3 ;  /* 0x0000000302049221 */ /* 0x001fca0000000000 */
[----:B------:R1:W-:Y:S01]  /*01c0*/  @!P1 STS [R5], R4 ;  /* 0x0000000405009388 */ /* 0x0003e20000000800 */
[----:B------:R-:W-:Y:S01]  /*01d0*/  BAR.SYNC.DEFER_BLOCKING 0x0 ;  /* 0x0000000000007b1d */ /* 0x000fe20000010000 */
[----:B------:R-:W-:Y:S02]  /*01e0*/  ISETP.GT.U32.AND P1, PT, R0, 0x3, PT ;  /* 0x000000030000780c */ /* 0x000fe40003f24070 */
[----:B------:R-:W-:-:S11]  /*01f0*/  MOV R0, R8 ;  /* 0x0000000800007202 */ /* 0x000fd60000000f00 */
[----:B-1----:R-:W-:Y:S05]  /*0200*/  @P1 BRA `(.L_x_22) ;  /* 0xfffffffc00d41947 */ /* 0x002fea000383ffff */
.L_x_21:
[----:B------:R-:W-:Y:S05]  /*0210*/  @P0 EXIT ;  /* 0x000000000000094d */ /* 0x000fea0003800000 */
[----:B------:R-:W1:Y:S01]  /*0220*/  S2UR UR5, SR_CgaCtaId ;  /* 0x00000000000579c3 */ /* 0x000e620000008800 */
[----:B------:R-:W-:-:S07]  /*0230*/  UMOV UR4, 0x400 ;  /* 0x0000040000047882 */ /* 0x000fce0000000000 */
[----:B------:R-:W2:Y:S08]  /*0240*/  LDC.64 R2, c[0x0][0x390] ;  /* 0x0000e400ff027b82 */ /* 0x000eb00000000a00 */
[----:B------:R-:W3:Y:S01]  /*0250*/  LDC R9, c[0x0][0x370] ;  /* 0x0000dc00ff097b82 */ /* 0x000ee20000000800 */
[----:B-1----:R-:W-:-:S07]  /*0260*/  ULEA UR4, UR5, UR4, 0x18 ;  /* 0x0000000405047291 */ /* 0x002fce000f8ec0ff */
[----:B0-----:R-:W3:Y:S01]  /*0270*/  LDC.64 R4, c[0x4][RZ] ;  /* 0x01000000ff047b82 */ /* 0x001ee20000000a00 */
[----:B--2---:R-:W-:Y:S01]  /*0280*/  IMAD.WIDE.U32 R6, R7, 0x4, R2 ;  /* 0x0000000407067825 */ /* 0x004fe200078e0002 */
[----:B------:R-:W0:Y:S04]  /*0290*/  LDS R11, [UR4] ;  /* 0x00000004ff0b7984 */ /* 0x000e280008000800 */
[----:B0-----:R0:W-:Y:S01]  /*02a0*/  STG.E desc[UR6][R6.64], R11 ;  /* 0x0000000b06007986 */ /* 0x0011e2000c101906 */
[----:B------:R-:W-:Y:S06]  /*02b0*/  MEMBAR.SC.GPU ;  /* 0x0000000000007992 */ /* 0x000fec0000002000 */
[----:B------:R-:W-:-:S00]  /*02c0*/  ERRBAR ;  /* 0x00000000000079ab */ /* 0x000fc00000000000 */
[----:B------:R-:W-:Y:S06]  /*02d0*/  CGAERRBAR ;  /* 0x00000000000075ab */ /* 0x000fec0000000000 */
[----:B------:R-:W-:Y:S04]  /*02e0*/  CCTL.IVALL ;  /* 0x00000000ff00798f */ /* 0x000fe80002000000 */
[----:B---3--:R-:W2:Y:S01]  /*02f0*/  ATOMG.E.INC.STRONG.GPU PT, R0, desc[UR6][R4.64], R9 ;  /* 0x80000009040079a8 */ /* 0x008ea200099ef106 */
[----:B0-----:R-:W-:-:S04]  /*0300*/  IADD3 R7, PT, PT, R9, -0x1, RZ ;  /* 0xffffffff09077810 */ /* 0x001fc80007ffe0ff */
[----:B--2---:R-:W-:-:S13]  /*0310*/  ISETP.NE.AND P0, PT, R0, R7, PT ;  /* 0x000000070000720c */ /* 0x004fda0003f05270 */
[----:B------:R-:W-:Y:S05]  /*0320*/  @P0 EXIT ;  /* 0x000000000000094d */ /* 0x000fea0003800000 */
[C---:B------:R-:W-:Y:S01]  /*0330*/  ISETP.GE.U32.AND P1, PT, R9.reuse, 0x10, PT ;  /* 0x000000100900780c */ /* 0x040fe20003f26070 */
[----:B------:R-:W-:Y:S01]  /*0340*/  HFMA2 R11, -RZ, RZ, 0, 0 ;  /* 0x00000000ff0b7431 */ /* 0x000fe200000001ff */
[----:B------:R-:W-:Y:S01]  /*0350*/  LOP3.LUT R25, R9, 0xf, RZ, 0xc0, !PT ;  /* 0x0000000f09197812 */ /* 0x000fe200078ec0ff */
[----:B------:R-:W-:-:S03]  /*0360*/  IMAD.MOV.U32 R0, RZ, RZ, RZ ;  /* 0x000000ffff007224 */ /* 0x000fc600078e00ff */
[----:B------:R-:W-:-:S07]  /*0370*/  ISETP.NE.AND P0, PT, R25, RZ, PT ;  /* 0x000000ff1900720c */ /* 0x000fce0003f05270 */
[----:B------:R-:W-:Y:S06]  /*0380*/  @!P1 BRA `(.L_x_23) ;  /* 0x0000000000b89947 */ /* 0x000fec0003800000 */
[----:B------:R-:W0:Y:S01]  /*0390*/  LDCU.64 UR4, c[0x0][0x390] ;  /* 0x00007200ff0477ac */ /* 0x000e220008000a00 */
[C---:B------:R-:W-:Y:S02]  /*03a0*/  LOP3.LUT R12, R9.reuse, 0xfffffff0, RZ, 0xc0, !PT ;  /* 0xfffffff0090c7812 */ /* 0x040fe400078ec0ff */
[----:B------:R-:W-:Y:S02]  /*03b0*/  LOP3.LUT R11, R9, 0x7ffffff0, RZ, 0xc0, !PT ;  /* 0x7ffffff0090b7812 */ /* 0x000fe400078ec0ff */
[----:B------:R-:W-:Y:S02]  /*03c0*/  MOV R0, RZ ;  /* 0x000000ff00007202 */ /* 0x000fe40000000f00 */
[----:B------:R-:W-:Y:S01]  /*03d0*/  IADD3 R12, PT, PT, -R12, RZ, RZ ;  /* 0x000000ff0c0c7210 */ /* 0x000fe20007ffe1ff */
[----:B0-----:R-:W-:-:S04]  /*03e0*/  UIADD3 UR4, UP0, UPT, UR4, 0x20, URZ ;  /* 0x0000002004047890 */ /* 0x001fc8000ff1e0ff */
[----:B------:R-:W-:Y:S02]  /*03f0*/  UIADD3.X UR5, UPT, UPT, URZ, UR5, URZ, UP0, !UPT ;  /* 0x00000005ff057290 */ /* 0x000fe400087fe4ff */
[----:B------:R-:W-:-:S04]  /*0400*/  MOV R6, UR4 ;  /* 0x0000000400067c02 */ /* 0x000fc80008000f00 */
[----:B------:R-:W-:-:S07]  /*0410*/  IMAD.U32 R7, RZ, RZ, UR5 ;  /* 0x00000005ff077e24 */ /* 0x000fce000f8e00ff */
.L_x_24:
[----:B------:R-:W2:Y:S04]  /*0420*/  LDG.E R23, desc[UR6][R6.64+-0x20] ;  /* 0xffffe00606177981 */ /* 0x000ea8000c1e1900 */
[----:B------:R-:W3:Y:S04]  /*0430*/  LDG.E R24, desc[UR6][R6.64+-0x1c] ;  /* 0xffffe40606187981 */ /* 0x000ee8000c1e1900 */
[----:B------:R-:W4:Y:S04]  /*0440*/  LDG.E R26, desc[UR6][R6.64+-0x18] ;  /* 0xffffe806061a7981 */ /* 0x000f28000c1e1900 */
[----:B------:R-:W5:Y:S04]  /*0450*/  LDG.E R22, desc[UR6][R6.64+-0x14] ;  /* 0xffffec0606167981 */ /* 0x000f68000c1e1900 */
        /* <DEDUP_REMOVED lines=10> */
[----:B------:R-:W5:Y:S01]  /*0500*/  LDG.E R10, desc[UR6][R6.64+0x18] ;  /* 0x00001806060a7981 */ /* 0x000f62000c1e1900 */
[----:B--2---:R-:W-:-:S03]  /*0510*/  FADD R23, R23, R0 ;  /* 0x0000000017177221 */ /* 0x004fc60000000000 */
[----:B------:R0:W2:Y:S01]  /*0520*/  LDG.E R0, desc[UR6][R6.64+0x1c] ;  /* 0x00001c0606007981 */ /* 0x0000a2000c1e1900 */
[----:B------:R-:W-:Y:S01]  /*0530*/  IADD3 R12, PT, PT, R12, 0x10, RZ ;  /* 0x000000100c0c7810 */ /* 0x000fe20007ffe0ff */
[----:B---3--:R-:W-:-:S03]  /*0540*/  FADD R23, R23, R24 ;  /* 0x0000001817177221 */ /* 0x008fc60000000000 */
[----:B------:R-:W-:Y:S01]  /*0550*/  ISETP.NE.AND P1, PT, R12, RZ, PT ;  /* 0x000000ff0c00720c */ /* 0x000fe20003f25270 */
[----:B----4-:R-:W-:-:S04]  /*0560*/  FADD R23, R23, R26 ;  /* 0x0000001a17177221 */ /* 0x010fc80000000000 */
[----:B-----5:R-:W-:Y:S01]  /*0570*/  FADD R22, R23, R22 ;  /* 0x0000001617167221 */ /* 0x020fe20000000000 */
[----:B0-----:R-:W-:-:S03]  /*0580*/  IADD3 R6, P2, PT, R6, 0x40, RZ ;  /* 0x0000004006067810 */ /* 0x001fc60007f5e0ff */
[----:B------:R-:W-:Y:S01]  /*0590*/  FADD R21, R22, R21 ;  /* 0x0000001516157221 */ /* 0x000fe20000000000 */
[----:B------:R-:W-:-:S03]  /*05a0*/  IADD3.X R7, PT, PT, RZ, R7, RZ, P2, !PT ;  /* 0x00000007ff077210 */ /* 0x000fc600017fe4ff */
[----:B------:R-:W-:-:S04]  /*05b0*/  FADD R20, R21, R20 ;  /* 0x0000001415147221 */ /* 0x000fc80000000000 */
        /* <DEDUP_REMOVED lines=9> */
[----:B--2---:R-:W-:Y:S01]  /*0650*/  FADD R0, R13, R0 ;  /* 0x000000000d007221 */ /* 0x004fe20000000000 */
[----:B------:R-:W-:Y:S06]  /*0660*/  @P1 BRA `(.L_x_24) ;  /* 0xfffffffc006c1947 */ /* 0x000fec000383ffff */
.L_x_23:
[----:B------:R-:W-:Y:S05]  /*0670*/  @!P0 BRA `(.L_x_25) ;  /* 0x0000000000c48947 */ /* 0x000fea0003800000 */
[----:B------:R-:W-:Y:S02]  /*0680*/  ISETP.GE.U32.AND P0, PT, R25, 0x8, PT ;  /* 0x000000081900780c */ /* 0x000fe40003f06070 */
[----:B------:R-:W-:-:S04]  /*0690*/  LOP3.LUT R10, R9, 0x7, RZ, 0xc0, !PT ;  /* 0x00000007090a7812 */ /* 0x000fc800078ec0ff */
[----:B------:R-:W-:-:S07]  /*06a0*/  ISETP.NE.AND P1, PT, R10, RZ, PT ;  /* 0x000000ff0a00720c */ /* 0x000fce0003f25270 */
[----:B------:R-:W-:Y:S06]  /*06b0*/  @!P0 BRA `(.L_x_26) ;  /* 0x0000000000488947 */ /* 0x000fec0003800000 */
[----:B------:R-:W-:-:S05]  /*06c0*/  IMAD.WIDE.U32 R6, R11, 0x4, R2 ;  /* 0x000000040b067825 */ /* 0x000fca00078e0002 */
[----:B------:R-:W2:Y:S04]  /*06d0*/  LDG.E R13, desc[UR6][R6.64] ;  /* 0x00000006060d7981 */ /* 0x000ea8000c1e1900 */
[----:B------:R-:W3:Y:S04]  /*06e0*/  LDG.E R8, desc[UR6][R6.64+0x4] ;  /* 0x0000040606087981 */ /* 0x000ee8000c1e1900 */
[----:B------:R-:W4:Y:S04]  /*06f0*/  LDG.E R15, desc[UR6][R6.64+0x8] ;  /* 0x00000806060f7981 */ /* 0x000f28000c1e1900 */
[----:B------:R-:W5:Y:S04]  /*0700*/  LDG.E R17, desc[UR6][R6.64+0xc] ;  /* 0x00000c0606117981 */ /* 0x000f68000c1e1900 */
[----:B------:R-:W5:Y:S04]  /*0710*/  LDG.E R19, desc[UR6][R6.64+0x10] ;  /* 0x0000100606137981 */ /* 0x000f68000c1e1900 */
[----:B------:R-:W5:Y:S04]  /*0720*/  LDG.E R21, desc[UR6][R6.64+0x14] ;  /* 0x0000140606157981 */ /* 0x000f68000c1e1900 */
[----:B------:R-:W5:Y:S04]  /*0730*/  LDG.E R23, desc[UR6][R6.64+0x18] ;  /* 0x0000180606177981 */ /* 0x000f68000c1e1900 */
[----:B------:R-:W5:Y:S01]  /*0740*/  LDG.E R25, desc[UR6][R6.64+0x1c] ;  /* 0x00001c0606197981 */ /* 0x000f62000c1e1900 */
[----:B------:R-:W-:Y:S01]  /*0750*/  IADD3 R11, PT, PT, R11, 0x8, RZ ;  /* 0x000000080b0b7810 */ /* 0x000fe20007ffe0ff */
[----:B--2---:R-:W-:-:S04]  /*0760*/  FADD R13, R0, R13 ;  /* 0x0000000d000d7221 */ /* 0x004fc80000000000 */
[----:B---3--:R-:W-:-:S04]  /*0770*/  FADD R8, R13, R8 ;  /* 0x000000080d087221 */ /* 0x008fc80000000000 */
[----:B----4-:R-:W-:-:S04]  /*0780*/  FADD R8, R8, R15 ;  /* 0x0000000f08087221 */ /* 0x010fc80000000000 */
[----:B-----5:R-:W-:-:S04]  /*0790*/  FADD R8, R8, R17 ;  /* 0x0000001108087221 */ /* 0x020fc80000000000 */
[----:B------:R-:W-:-:S04]  /*07a0*/  FADD R8, R8, R19 ;  /* 0x0000001308087221 */ /* 0x000fc80000000000 */
[----:B------:R-:W-:-:S04]  /*07b0*/  FADD R8, R8, R21 ;  /* 0x0000001508087221 */ /* 0x000fc80000000000 */
[----:B------:R-:W-:-:S04]  /*07c0*/  FADD R8, R8, R23 ;  /* 0x0000001708087221 */ /* 0x000fc80000000000 */
[----:B------:R-:W-:-:S07]  /*07d0*/  FADD R0, R8, R25 ;  /* 0x0000001908007221 */ /* 0x000fce0000000000 */
.L_x_26:
        /* <DEDUP_REMOVED lines=9> */
[----:B------:R-:W5:Y:S01]  /*0870*/  LDG.E R17, desc[UR6][R6.64+0xc] ;  /* 0x00000c0606117981 */ /* 0x000f62000c1e1900 */
[----:B------:R-:W-:Y:S01]  /*0880*/  IADD3 R11, PT, PT, R11, 0x4, RZ ;  /* 0x000000040b0b7810 */ /* 0x000fe20007ffe0ff */
[----:B--2---:R-:W-:-:S04]  /*0890*/  FADD R13, R0, R13 ;  /* 0x0000000d000d7221 */ /* 0x004fc80000000000 */
[----:B---3--:R-:W-:-:S04]  /*08a0*/  FADD R8, R13, R8 ;  /* 0x000000080d087221 */ /* 0x008fc80000000000 */
[----:B----4-:R-:W-:-:S04]  /*08b0*/  FADD R8, R8, R15 ;  /* 0x0000000f08087221 */ /* 0x010fc80000000000 */
[----:B-----5:R-:W-:-:S07]  /*08c0*/  FADD R0, R8, R17 ;  /* 0x0000001108007221 */ /* 0x020fce0000000000 */
.L_x_27:
[----:B------:R-:W-:Y:S05]  /*08d0*/  @!P1 BRA `(.L_x_25) ;  /* 0x00000000002c9947 */ /* 0x000fea0003800000 */
[----:B------:R-:W-:-:S04]  /*08e0*/  IMAD.WIDE.U32 R2, R11, 0x4, R2 ;  /* 0x000000040b027825 */ /* 0x000fc800078e0002 */
[----:B------:R-:W-:Y:S01]  /*08f0*/  IMAD.MOV R9, RZ, RZ, -R9 ;  /* 0x000000ffff097224 */ /* 0x000fe200078e0a09 */
[----:B------:R-:W-:-:S07]  /*0900*/  MOV R7, R3 ;  /* 0x0000000300077202 */ /* 0x000fce0000000f00 */
.L_x_28:
[----:B------:R-:W-:-:S06]  /*0910*/  MOV R3, R7 ;  /* 0x0000000700037202 */ /* 0x000fcc0000000f00 */
[----:B------:R0:W2:Y:S01]  /*0920*/  LDG.E R3, desc[UR6][R2.64] ;  /* 0x0000000602037981 */ /* 0x0000a2000c1e1900 */
[----:B------:R-:W-:-:S04]  /*0930*/  IADD3 R9, PT, PT, R9, 0x1, RZ ;  /* 0x0000000109097810 */ /* 0x000fc80007ffe0ff */
[----:B------:R-:W-:Y:S02]  /*0940*/  ISETP.NE.AND P0, PT, R9, RZ, PT ;  /* 0x000000ff0900720c */ /* 0x000fe40003f05270 */
[----:B0-----:R-:W-:-:S04]  /*0950*/  IADD3 R2, P1, PT, R2, 0x4, RZ ;  /* 0x0000000402027810 */ /* 0x001fc80007f3e0ff */
[----:B------:R-:W-:Y:S01]  /*0960*/  IADD3.X R7, PT, PT, RZ, R7, RZ, P1, !PT ;  /* 0x00000007ff077210 */ /* 0x000fe20000ffe4ff */
[----:B--2---:R-:W-:-:S06]  /*0970*/  FADD R0, R3, R0 ;  /* 0x0000000003007221 */ /* 0x004fcc0000000000 */
[----:B------:R-:W-:Y:S05]  /*0980*/  @P0 BRA `(.L_x_28) ;  /* 0xfffffffc00e00947 */ /* 0x000fea000383ffff */
.L_x_25:
[----:B------:R-:W0:Y:S02]  /*0990*/  LDC.64 R2, c[0x0][0x388] ;  /* 0x0000e200ff027b82 */ /* 0x000e240000000a00 */
[----:B0-----:R-:W-:Y:S04]  /*09a0*/  STG.E desc[UR6][R2.64], R0 ;  /* 0x0000000002007986 */ /* 0x001fe8000c101906 */
[----:B------:R-:W-:Y:S01]  /*09b0*/  STG.E desc[UR6][R4.64], RZ ;  /* 0x000000ff04007986 */ /* 0x000fe2000c101906 */
[----:B------:R-:W-:Y:S05]  /*09c0*/  EXIT ;  /* 0x000000000000794d */ /* 0x000fea0003800000 */
.L_x_29:
        /* <DEDUP_REMOVED lines=11> */
.L_x_43:


//--------------------- .text._Z19consumer_with_fencePiPViS_ --------------------------
	.section	.text._Z19consumer_with_fencePiPViS_,"ax",@progbits
	.align	128
        .global         _Z19consumer_with_fencePiPViS_
        .type           _Z19consumer_with_fencePiPViS_,@function
        .size           _Z19consumer_with_fencePiPViS_,(.L_x_44 - _Z19consumer_with_fencePiPViS_)
        .other          _Z19consumer_with_fencePiPViS_,@"STO_CUDA_ENTRY STV_DEFAULT"
_Z19consumer_with_fencePiPViS_:
.text._Z19consumer_with_fencePiPViS_:
[----:B------:R-:W-:Y:S01]  /*0000*/  LDC R1, c[0x0][0x37c] ;  /* 0x0000df00ff017b82 */ /* 0x000fe20000000800 */
[----:B------:R-:W0:Y:S07]  /*0010*/  S2R R0, SR_TID.X ;  /* 0x0000000000007919 */ /* 0x000e2e0000002100 */
[----:B------:R-:W0:Y:S02]  /*0020*/  S2UR UR4, SR_CTAID.X ;  /* 0x00000000000479c3 */ /* 0x000e240000002500 */
[----:B0-----:R-:W-:-:S13]  /*0030*/  LOP3.LUT P0, RZ, R0, UR4, RZ, 0xfc, !PT ;  /* 0x0000000400ff7c12 */ /* 0x001fda000f80fcff */
[----:B------:R-:W-:Y:S05]  /*0040*/  @P0 EXIT ;  /* 0x000000000000094d */ /* 0x000fea0003800000 */
[----:B------:R-:W0:Y:S01]  /*0050*/  LDC.64 R2, c[0x0][0x388] ;  /* 0x0000e200ff027b82 */ /* 0x000e220000000a00 */
[----:B------:R-:W1:Y:S01]  /*0060*/  LDCU.64 UR4, c[0x0][0x358] ;  /* 0x00006b00ff0477ac */ /* 0x000e620008000a00 */
[----:B------:R-:W-:Y:S01]  /*0070*/  NOP ;  /* 0x0000000000007918 */ /* 0x000fe20000000000 */
.L_x_30:
[----:B01----:R-:W2:Y:S02]  /*0080*/  LDG.E.STRONG.SYS R0, desc[UR4][R2.64] ;  /* 0x0000000402007981 */ /* 0x003ea4000c1f5900 */
[----:B--2---:R-:W-:-:S13]  /*0090*/  ISETP.NE.AND P0, PT, R0, RZ, PT ;  /* 0x000000ff0000720c */ /* 0x004fda0003f05270 */
[----:B------:R-:W-:Y:S05]  /*00a0*/  @!P0 BRA `(.L_x_30) ;  /* 0xfffffffc00f48947 */ /* 0x000fea000383ffff */
[----:B------:R-:W0:Y:S01]  /*00b0*/  LDC.64 R2, c[0x0][0x380] ;  /* 0x0000e000ff027b82 */ /* 0x000e220000000a00 */
[----:B------:R-:W-:Y:S06]  /*00c0*/  MEMBAR.SC.GPU ;  /* 0x0000000000007992 */ /* 0x000fec0000002000 */
[----:B------:R-:W-:-:S00]  /*00d0*/  ERRBAR ;  /* 0x00000000000079ab */ /* 0x000fc00000000000 */
[----:B------:R-:W-:Y:S06]  /*00e0*/  CGAERRBAR ;  /* 0x00000000000075ab */ /* 0x000fec0000000000 */
[----:B------:R-:W-:Y:S04]  /*00f0*/  CCTL.IVALL ;  /* 0x00000000ff00798f */ /* 0x000fe80002000000 */
[----:B0-----:R-:W2:Y:S01]  /*0100*/  LDG.E R3, desc[UR4][R2.64] ;  /* 0x0000000402037981 */ /* 0x001ea2000c1e1900 */
[----:B------:R-:W2:Y:S03]  /*0110*/  LDC.64 R4, c[0x0][0x390] ;  /* 0x0000e400ff047b82 */ /* 0x000ea60000000a00 */
[----:B--2---:R-:W-:Y:S01]  /*0120*/  STG.E desc[UR4][R4.64], R3 ;  /* 0x0000000304007986 */ /* 0x004fe2000c101904 */
[----:B------:R-:W-:Y:S05]  /*0130*/  EXIT ;  /* 0x000000000000794d */ /* 0x000fea0003800000 */
.L_x_31:
        /* <DEDUP_REMOVED lines=12> */
.L_x_44:


//--------------------- .text._Z19producer_with_fencePiPVi --------------------------
	.section	.text._Z19producer_with_fencePiPVi,"ax",@progbits
	.align	128
        .global         _Z19producer_with_fencePiPVi
        .type           _Z19producer_with_fencePiPVi,@function
        .size           _Z19producer_with_fencePiPVi,(.L_x_45 - _Z19producer_with_fencePiPVi)
        .other          _Z19producer_with_fencePiPVi,@"STO_CUDA_ENTRY STV_DEFAULT"
_Z19producer_with_fencePiPVi:
.text._Z19producer_with_fencePiPVi:
[----:B------:R-:W-:Y:S01]  /*0000*/  LDC R1, c[0x0][0x37c] ;  /* 0x0000df00ff017b82 */ /* 0x000fe20000000800 */
[----:B------:R-:W0:Y:S07]  /*0010*/  S2R R0, SR_TID.X ;  /* 0x0000000000007919 */ /* 0x000e2e0000002100 */
[----:B------:R-:W0:Y:S02]  /*0020*/  S2UR UR4, SR_CTAID.X ;  /* 0x00000000000479c3 */ /* 0x000e240000002500 */
[----:B0-----:R-:W-:-:S13]  /*0030*/  LOP3.LUT P0, RZ, R0, UR4, RZ, 0xfc, !PT ;  /* 0x0000000400ff7c12 */ /* 0x001fda000f80fcff */
[----:B------:R-:W-:Y:S05]  /*0040*/  @P0 EXIT ;  /* 0x000000000000094d */ /* 0x000fea0003800000 */
[----:B------:R-:W0:Y:S01]  /*0050*/  LDC.64 R2, c[0x0][0x380] ;  /* 0x0000e000ff027b82 */ /* 0x000e220000000a00 */
[----:B------:R-:W0:Y:S01]  /*0060*/  LDCU.64 UR4, c[0x0][0x358] ;  /* 0x00006b00ff0477ac */ /* 0x000e220008000a00 */
[----:B------:R-:W-:Y:S02]  /*0070*/  IMAD.MOV.U32 R7, RZ, RZ, 0x2a ;  /* 0x0000002aff077424 */ /* 0x000fe400078e00ff */
[----:B------:R-:W-:-:S04]  /*0080*/  HFMA2 R9, -RZ, RZ, 0, 5.9604644775390625e-08 ;  /* 0x00000001ff097431 */ /* 0x000fc800000001ff */
[----:B------:R-:W1:Y:S01]  /*0090*/  LDC.64 R4, c[0x0][0x388] ;  /* 0x0000e200ff047b82 */ /* 0x000e620000000a00 */
[----:B0-----:R-:W-:Y:S01]  /*00a0*/  STG.E desc[UR4][R2.64], R7 ;  /* 0x0000000702007986 */ /* 0x001fe2000c101904 */
[----:B------:R-:W-:Y:S06]  /*00b0*/  MEMBAR.SC.GPU ;  /* 0x0000000000007992 */ /* 0x000fec0000002000 */
[----:B------:R-:W-:-:S00]  /*00c0*/  ERRBAR ;  /* 0x00000000000079ab */ /* 0x000fc00000000000 */
[----:B------:R-:W-:Y:S06]  /*00d0*/  CGAERRBAR ;  /* 0x00000000000075ab */ /* 0x000fec0000000000 */
[----:B------:R-:W-:Y:S04]  /*00e0*/  CCTL.IVALL ;  /* 0x00000000ff00798f */ /* 0x000fe80002000000 */
[----:B-1----:R-:W-:Y:S01]  /*00f0*/  STG.E.STRONG.SYS desc[UR4][R4.64], R9 ;  /* 0x0000000904007986 */ /* 0x002fe2000c115904 */
[----:B------:R-:W-:Y:S05]  /*0100*/  EXIT ;  /* 0x000000000000794d */ /* 0x000fea0003800000 */
.L_x_32:
        /* <DEDUP_REMOVED lines=15> */
.L_x_45:


//--------------------- .text._Z17consumer_no_fencePiS_S_ --------------------------
	.section	.text._Z17consumer_no_fencePiS_S_,"ax",@progbits
	.align	128
        .global         _Z17consumer_no_fencePiS_S_
        .type           _Z17consumer_no_fencePiS_S_,@function
        .size           _Z17consumer_no_fencePiS_S_,(.L_x_46 - _Z17consumer_no_fencePiS_S_)
        .other          _Z17consumer_no_fencePiS_S_,@"STO_CUDA_ENTRY STV_DEFAULT"
_Z17consumer_no_fencePiS_S_:
.text._Z17consumer_no_fencePiS_S_:
[----:B------:R-:W-:Y:S01]  /*0000*/  LDC R1, c[0x0][0x37c] ;  /* 0x0000df00ff017b82 */ /* 0x000fe20000000800 */
[----:B------:R-:W0:Y:S07]  /*0010*/  S2R R0, SR_TID.X ;  /* 0x0000000000007919 */ /* 0x000e2e0000002100 */
[----:B------:R-:W0:Y:S02]  /*0020*/  S2UR UR4, SR_CTAID.X ;  /* 0x00000000000479c3 */ /* 0x000e240000002500 */
[----:B0-----:R-:W-:-:S13]  /*0030*/  LOP3.LUT P0, RZ, R0, UR4, RZ, 0xfc, !PT ;  /* 0x0000000400ff7c12 */ /* 0x001fda000f80fcff */
[----:B------:R-:W-:Y:S05]  /*0040*/  @P0 EXIT ;  /* 0x000000000000094d */ /* 0x000fea0003800000 */
[----:B------:R-:W0:Y:S01]  /*0050*/  LDC.64 R2, c[0x0][0x388] ;  /* 0x0000e200ff027b82 */ /* 0x000e220000000a00 */
[----:B------:R-:W-:Y:S01]  /*0060*/  BSSY B0, `(.L_x_33) ;  /* 0x0000006000007945 */ /* 0x000fe20003800000 */
[----:B------:R-:W1:Y:S02]  /*0070*/  LDCU.64 UR4, c[0x0][0x358] ;  /* 0x00006b00ff0477ac */ /* 0x000e640008000a00 */
.L_x_34:
[----:B------:R-:W-:Y:S05]  /*0080*/  YIELD ;  /* 0x0000000000007946 */ /* 0x000fea0003800000 */
[----:B01----:R-:W2:Y:S02]  /*0090*/  ATOMG.E.OR.STRONG.GPU PT, R0, desc[UR4][R2.64], RZ ;  /* 0x800000ff020079a8 */ /* 0x003ea4000b1ef104 */
[----:B--2---:R-:W-:-:S13]  /*00a0*/  ISETP.NE.AND P0, PT, R0, RZ, PT ;  /* 0x000000ff0000720c */ /* 0x004fda0003f05270 */
[----:B------:R-:W-:Y:S05]  /*00b0*/  @!P0 BRA `(.L_x_34) ;  /* 0xfffffffc00f08947 */ /* 0x000fea000383ffff */
[----:B------:R-:W-:Y:S05]  /*00c0*/  BSYNC B0 ;  /* 0x0000000000007941 */ /* 0x000fea0003800000 */
.L_x_33:
[----:B------:R-:W0:Y:S02]  /*00d0*/  LDC.64 R2, c[0x0][0x380] ;  /* 0x0000e000ff027b82 */ /* 0x000e240000000a00 */
[----:B0-----:R-:W2:Y:S06]  /*00e0*/  LDG.E R3, desc[UR4][R2.64] ;  /* 0x0000000402037981 */ /* 0x001eac000c1e1900 */
[----:B------:R-:W2:Y:S02]  /*00f0*/  LDC.64 R4, c[0x0][0x390] ;  /* 0x0000e400ff047b82 */ /* 0x000ea40000000a00 */
[----:B--2---:R-:W-:Y:S01]  /*0100*/  STG.E desc[UR4][R4.64], R3 ;  /* 0x0000000304007986 */ /* 0x004fe2000c101904 */
[----:B------:R-:W-:Y:S05]  /*0110*/  EXIT ;  /* 0x000000000000794d */ /* 0x000fea0003800000 */
.L_x_35:
        /* <DEDUP_REMOVED lines=14> */
.L_x_46:


//--------------------- .text._Z17producer_no_fencePiS_ --------------------------
	.section	.text._Z17producer_no_fencePiS_,"ax",@progbits
	.align	128
        .global         _Z17producer_no_fencePiS_
        .type           _Z17producer_no_fencePiS_,@function
        .size           _Z17producer_no_fencePiS_,(.L_x_47 - _Z17producer_no_fencePiS_)
        .other          _Z17producer_no_fencePiS_,@"STO_CUDA_ENTRY STV_DEFAULT"
_Z17producer_no_fencePiS_:
.text._Z17producer_no_fencePiS_:
[----:B------:R-:W-:Y:S01]  /*0000*/  LDC R1, c[0x0][0x37c] ;  /* 0x0000df00ff017b82 */ /* 0x000fe20000000800 */
[----:B------:R-:W0:Y:S07]  /*0010*/  S2R R0, SR_TID.X ;  /* 0x0000000000007919 */ /* 0x000e2e0000002100 */
[----:B------:R-:W0:Y:S02]  /*0020*/  S2UR UR4, SR_CTAID.X ;  /* 0x00000000000479c3 */ /* 0x000e240000002500 */
[----:B0-----:R-:W-:-:S13]  /*0030*/  LOP3.LUT P0, RZ, R0, UR4, RZ, 0xfc, !PT ;  /* 0x0000000400ff7c12 */ /* 0x001fda000f80fcff */
[----:B------:R-:W-:Y:S05]  /*0040*/  @P0 EXIT ;  /* 0x000000000000094d */ /* 0x000fea0003800000 */
[----:B------:R-:W0:Y:S01]  /*0050*/  LDC.64 R2, c[0x0][0x380] ;  /* 0x0000e000ff027b82 */ /* 0x000e220000000a00 */
[----:B------:R-:W0:Y:S01]  /*0060*/  LDCU.64 UR4, c[0x0][0x358] ;  /* 0x00006b00ff0477ac */ /* 0x000e220008000a00 */
[----:B------:R-:W-:Y:S02]  /*0070*/  HFMA2 R9, -RZ, RZ, 0, 5.9604644775390625e-08 ;  /* 0x00000001ff097431 */ /* 0x000fe400000001ff */
[----:B------:R-:W-:-:S04]  /*0080*/  IMAD.MOV.U32 R7, RZ, RZ, 0x2a ;  /* 0x0000002aff077424 */ /* 0x000fc800078e00ff */
[----:B------:R-:W1:Y:S01]  /*0090*/  LDC.64 R4, c[0x0][0x388] ;  /* 0x0000e200ff047b82 */ /* 0x000e620000000a00 */
[----:B0-----:R-:W-:Y:S04]  /*00a0*/  STG.E desc[UR4][R2.64], R7 ;  /* 0x0000000702007986 */ /* 0x001fe8000c101904 */
[----:B-1----:R-:W-:Y:S01]  /*00b0*/  STG.E desc[UR4][R4.64], R9 ;  /* 0x0000000904007986 */ /* 0x002fe2000c101904 */
[----:B------:R-:W-:Y:S05]  /*00c0*/  EXIT ;  /* 0x000000000000794d */ /* 0x000fea0003800000 */
.L_x_36:
        /* <DEDUP_REMOVED lines=11> */
.L_x_47:


//--------------------- .nv.shared._Z19fence_overhead_testPfii --------------------------
	.section	.nv.shared._Z19fence_overhead_testPfii,"aw",@nobits
	.sectionflags	@""
	.align	16
	.zero		1024


//--------------------- .nv.shared.reserved.0     --------------------------
	.section	.nv.shared.reserved.0,"aw",@nobits
	.weak		__nv_reservedSMEM_offset_0_alias
	.size		__nv_reservedSMEM_offset_0_alias, 0, 64
	.other		__nv_reservedSMEM_offset_0_alias,@"STO_CUDA_RESERVED_SHARED STV_DEFAULT"
__nv_reservedSMEM_offset_0_alias:
	.zero		0
	.zero		64


//--------------------- .nv.global                --------------------------
	.section	.nv.global,"aw",@nobits
	.align	4
.nv.global:
	.type		block_count,@object
	.size		block_count,(.L_0 - block_count)
block_count:
	.zero		4
.L_0:


//--------------------- .nv.shared._Z16block_fence_demoPiS_ --------------------------
	.section	.nv.shared._Z16block_fence_demoPiS_,"aw",@nobits
	.sectionflags	@""
	.align	16
.nv.shared._Z16block_fence_demoPiS_:
	.zero		2048


//--------------------- .nv.shared._Z22grid_reduce_with_fencePKfPfS1_i --------------------------
	.section	.nv.shared._Z22grid_reduce_with_fencePKfPfS1_i,"aw",@nobits
	.sectionflags	@""
	.align	16
	.zero		1024


//--------------------- .nv.shared._Z19consumer_with_fencePiPViS_ --------------------------
	.section	.nv.shared._Z19consumer_with_fencePiPViS_,"aw",@nobits
	.sectionflags	@""
	.align	16
	.zero		1024


//--------------------- .nv.shared._Z19producer_with_fencePiPVi --------------------------
	.section	.nv.shared._Z19producer_with_fencePiPVi,"aw",@nobits
	.sectionflags	@""
	.align	16
	.zero		1024


//--------------------- .nv.shared._Z17consumer_no_fencePiS_S_ --------------------------
	.section	.nv.shared._Z17consumer_no_fencePiS_S_,"aw",@nobits
	.sectionflags	@""
	.align	16
	.zero		1024


//--------------------- .nv.shared._Z17producer_no_fencePiS_ --------------------------
	.section	.nv.shared._Z17producer_no_fencePiS_,"aw",@nobits
	.sectionflags	@""
	.align	16
	.zero		1024


//--------------------- .nv.constant0._Z19fence_overhead_testPfii --------------------------
	.section	.nv.constant0._Z19fence_overhead_testPfii,"a",@progbits
	.sectionflags	@""
	.align	4
.nv.constant0._Z19fence_overhead_testPfii:
	.zero		912


//--------------------- .nv.constant0._Z16block_fence_demoPiS_ --------------------------
	.section	.nv.constant0._Z16block_fence_demoPiS_,"a",@progbits
	.sectionflags	@""
	.align	4
.nv.constant0._Z16block_fence_demoPiS_:
	.zero		912


//--------------------- .nv.constant0._Z22grid_reduce_with_fencePKfPfS1_i --------------------------
	.section	.nv.constant0._Z22grid_reduce_with_fencePKfPfS1_i,"a",@progbits
	.sectionflags	@""
	.align	4
.nv.constant0._Z22grid_reduce_with_fencePKfPfS1_i:
	.zero		924


//--------------------- .nv.constant0._Z19consumer_with_fencePiPViS_ --------------------------
	.section	.nv.constant0._Z19consumer_with_fencePiPViS_,"a",@progbits
	.sectionflags	@""
	.align	4
.nv.constant0._Z19consumer_with_fencePiPViS_:
	.zero		920


//--------------------- .nv.constant0._Z19producer_with_fencePiPVi --------------------------
	.section	.nv.constant0._Z19producer_with_fencePiPVi,"a",@progbits
	.sectionflags	@""
	.align	4
.nv.constant0._Z19producer_with_fencePiPVi:
	.zero		912


//--------------------- .nv.constant0._Z17consumer_no_fencePiS_S_ --------------------------
	.section	.nv.constant0._Z17consumer_no_fencePiS_S_,"a",@progbits
	.sectionflags	@""
	.align	4
.nv.constant0._Z17consumer_no_fencePiS_S_:
	.zero		920


//--------------------- .nv.constant0._Z17producer_no_fencePiS_ --------------------------
	.section	.nv.constant0._Z17producer_no_fencePiS_,"a",@progbits
	.sectionflags	@""
	.align	4
.nv.constant0._Z17producer_no_fencePiS_:
	.zero		912


//--------------------- SYMBOLS --------------------------

	.type		.nv.reservedSmem.offset0,@object
	.size		.nv.reservedSmem.offset0,0x4
	.type		.nv.reservedSmem.cap,@object
	.size		.nv.reservedSmem.cap,0x4
